//
// Generated by NVIDIA NVVM Compiler
//
// Compiler Build ID: CL-36424714
// Cuda compilation tools, release 13.0, V13.0.88
// Based on NVVM 20.0.0
//

.version 9.0
.target sm_100
.address_size 64

	// .globl	cuda_tauSqInv
.global .align 4 .b8 precalc_xorwow_matrix[102400];
.global .align 4 .b8 precalc_xorwow_offset_matrix[102400];
.global .align 4 .b8 mrg32k3aM1[2304];
.global .align 4 .b8 mrg32k3aM2[2304];
.global .align 4 .b8 mrg32k3aM1SubSeq[2016];
.global .align 4 .b8 mrg32k3aM2SubSeq[2016];
.global .align 4 .b8 mrg32k3aM1Seq[2304];
.global .align 4 .b8 mrg32k3aM2Seq[2304];
.const .align 8 .b8 __cr_lgamma_table[72];
// _ZZ13cuda_tauSqInvE7success has been demoted
.extern .shared .align 16 .b8 acc[];

.visible .entry cuda_tauSqInv(
	.param .u64 .ptr .align 1 cuda_tauSqInv_param_0,
	.param .u64 .ptr .align 1 cuda_tauSqInv_param_1,
	.param .u64 .ptr .align 1 cuda_tauSqInv_param_2,
	.param .u64 .ptr .align 1 cuda_tauSqInv_param_3
)
{
	.reg .pred 	%p<33>;
	.reg .b32 	%r<410>;
	.reg .b32 	%f<81>;
	.reg .b64 	%rd<17>;
	.reg .b64 	%fd<5>;
	// demoted variable
	.shared .align 4 .b8 _ZZ13cuda_tauSqInvE7success[4];
	mov.u32 	%r1, %tid.x;
	setp.ne.s32 	%p1, %r1, 0;
	@%p1 bra 	$L__BB0_2;
	mov.b32 	%r91, 0;
	st.shared.u32 	[_ZZ13cuda_tauSqInvE7success+4], %r91;
$L__BB0_2:
	mov.u32 	%r2, %ntid.x;
	setp.ge.u32 	%p2, %r1, %r2;
	mov.u32 	%r92, %ctaid.x;
	setp.ne.s32 	%p3, %r92, 0;
	or.pred  	%p4, %p2, %p3;
	@%p4 bra 	$L__BB0_27;
	ld.param.u64 	%rd16, [cuda_tauSqInv_param_3];
	ld.param.u64 	%rd15, [cuda_tauSqInv_param_2];
	ld.param.u64 	%rd13, [cuda_tauSqInv_param_1];
	ld.param.u64 	%rd11, [cuda_tauSqInv_param_0];
	shl.b32 	%r93, %r1, 2;
	mov.u32 	%r94, acc;
	add.s32 	%r95, %r94, %r93;
	mov.b32 	%r96, 0;
	st.shared.u32 	[%r95], %r96;
	cvta.to.global.u64 	%rd5, %rd15;
	ld.global.f32 	%f1, [%rd5];
	cvta.to.global.u64 	%rd6, %rd13;
	ld.global.f32 	%f7, [%rd6];
	cvta.to.global.u64 	%rd7, %rd11;
	ld.global.v4.u32 	{%r97, %r98, %r99, %r100}, [%rd7];
	ld.global.v4.u32 	{%r3, %r4, %r5, %r6}, [%rd7+32];
	ld.global.v2.u32 	{%r7, %r8}, [%rd7+48];
	ld.global.f64 	%fd1, [%rd7+56];
	mul.lo.s32 	%r102, %r1, 6;
	and.b32  	%r103, %r102, 2;
	add.s32 	%r104, %r5, %r103;
	shr.u32 	%r105, %r102, 2;
	setp.gt.u32 	%p5, %r104, 3;
	add.s32 	%r106, %r104, -4;
	selp.b32 	%r391, %r106, %r104, %p5;
	selp.u32 	%r107, 1, 0, %p5;
	add.s32 	%r108, %r105, %r107;
	add.s32 	%r399, %r108, %r97;
	setp.lt.u32 	%p6, %r399, %r108;
	selp.u32 	%r109, 1, 0, %p6;
	add.s32 	%r398, %r98, %r109;
	setp.lt.u32 	%p7, %r398, %r98;
	add.s32 	%r110, %r99, 1;
	setp.eq.s32 	%p8, %r110, 0;
	and.pred  	%p9, %p7, %p8;
	selp.u32 	%r111, 1, 0, %p9;
	add.s32 	%r396, %r100, %r111;
	selp.b32 	%r397, %r110, %r99, %p7;
	mov.b32 	%r112, -766435501;
	mul.hi.u32 	%r113, %r112, %r399;
	mul.lo.s32 	%r114, %r399, -766435501;
	mov.b32 	%r115, -845247145;
	mul.hi.u32 	%r116, %r115, %r397;
	mul.lo.s32 	%r117, %r397, -845247145;
	xor.b32  	%r118, %r3, %r116;
	xor.b32  	%r119, %r118, %r398;
	xor.b32  	%r120, %r113, %r4;
	xor.b32  	%r121, %r120, %r396;
	add.s32 	%r14, %r3, -1640531527;
	add.s32 	%r15, %r4, -1150833019;
	mul.hi.u32 	%r122, %r112, %r119;
	mul.lo.s32 	%r123, %r119, -766435501;
	mul.hi.u32 	%r124, %r115, %r121;
	mul.lo.s32 	%r125, %r121, -845247145;
	xor.b32  	%r126, %r117, %r124;
	xor.b32  	%r127, %r126, %r14;
	xor.b32  	%r128, %r114, %r122;
	xor.b32  	%r129, %r128, %r15;
	add.s32 	%r16, %r3, 1013904242;
	add.s32 	%r17, %r4, 1993301258;
	mul.hi.u32 	%r130, %r112, %r127;
	mul.lo.s32 	%r131, %r127, -766435501;
	mul.hi.u32 	%r132, %r115, %r129;
	mul.lo.s32 	%r133, %r129, -845247145;
	xor.b32  	%r134, %r125, %r132;
	xor.b32  	%r135, %r134, %r16;
	xor.b32  	%r136, %r123, %r130;
	xor.b32  	%r137, %r136, %r17;
	add.s32 	%r18, %r3, -626627285;
	add.s32 	%r19, %r4, 842468239;
	mul.hi.u32 	%r138, %r112, %r135;
	mul.lo.s32 	%r139, %r135, -766435501;
	mul.hi.u32 	%r140, %r115, %r137;
	mul.lo.s32 	%r141, %r137, -845247145;
	xor.b32  	%r142, %r133, %r140;
	xor.b32  	%r143, %r142, %r18;
	xor.b32  	%r144, %r131, %r138;
	xor.b32  	%r145, %r144, %r19;
	add.s32 	%r20, %r3, 2027808484;
	add.s32 	%r21, %r4, -308364780;
	mul.hi.u32 	%r146, %r112, %r143;
	mul.lo.s32 	%r147, %r143, -766435501;
	mul.hi.u32 	%r148, %r115, %r145;
	mul.lo.s32 	%r149, %r145, -845247145;
	xor.b32  	%r150, %r141, %r148;
	xor.b32  	%r151, %r150, %r20;
	xor.b32  	%r152, %r139, %r146;
	xor.b32  	%r153, %r152, %r21;
	add.s32 	%r22, %r3, 387276957;
	add.s32 	%r23, %r4, -1459197799;
	mul.hi.u32 	%r154, %r112, %r151;
	mul.lo.s32 	%r155, %r151, -766435501;
	mul.hi.u32 	%r156, %r115, %r153;
	mul.lo.s32 	%r157, %r153, -845247145;
	xor.b32  	%r158, %r149, %r156;
	xor.b32  	%r159, %r158, %r22;
	xor.b32  	%r160, %r147, %r154;
	xor.b32  	%r161, %r160, %r23;
	add.s32 	%r24, %r3, -1253254570;
	add.s32 	%r25, %r4, 1684936478;
	mul.hi.u32 	%r162, %r112, %r159;
	mul.lo.s32 	%r163, %r159, -766435501;
	mul.hi.u32 	%r164, %r115, %r161;
	mul.lo.s32 	%r165, %r161, -845247145;
	xor.b32  	%r166, %r157, %r164;
	xor.b32  	%r167, %r166, %r24;
	xor.b32  	%r168, %r155, %r162;
	xor.b32  	%r169, %r168, %r25;
	add.s32 	%r26, %r3, 1401181199;
	add.s32 	%r27, %r4, 534103459;
	mul.hi.u32 	%r170, %r112, %r167;
	mul.lo.s32 	%r171, %r167, -766435501;
	mul.hi.u32 	%r172, %r115, %r169;
	mul.lo.s32 	%r173, %r169, -845247145;
	xor.b32  	%r174, %r165, %r172;
	xor.b32  	%r175, %r174, %r26;
	xor.b32  	%r176, %r163, %r170;
	xor.b32  	%r177, %r176, %r27;
	add.s32 	%r28, %r3, -239350328;
	add.s32 	%r29, %r4, -616729560;
	mul.hi.u32 	%r178, %r112, %r175;
	mul.lo.s32 	%r179, %r175, -766435501;
	mul.hi.u32 	%r180, %r115, %r177;
	mul.lo.s32 	%r181, %r177, -845247145;
	xor.b32  	%r182, %r173, %r180;
	xor.b32  	%r183, %r182, %r28;
	xor.b32  	%r184, %r171, %r178;
	xor.b32  	%r185, %r184, %r29;
	add.s32 	%r30, %r3, -1879881855;
	add.s32 	%r31, %r4, -1767562579;
	mul.hi.u32 	%r186, %r112, %r183;
	mul.lo.s32 	%r392, %r183, -766435501;
	mul.hi.u32 	%r187, %r115, %r185;
	mul.lo.s32 	%r394, %r185, -845247145;
	xor.b32  	%r188, %r181, %r187;
	xor.b32  	%r395, %r188, %r30;
	xor.b32  	%r189, %r179, %r186;
	xor.b32  	%r393, %r189, %r31;
	cvta.to.global.u64 	%rd8, %rd16;
	ld.global.f32 	%f8, [%rd8];
	cvt.f64.f32 	%fd2, %f8;
	cvt.f64.f32 	%fd3, %f7;
	fma.rn.f64 	%fd4, %fd3, 0d3FE0000000000000, %fd2;
	cvt.rn.f32.f64 	%f2, %fd4;
	fma.rn.f32 	%f9, %f1, 0f40000000, 0fBF800000;
	rsqrt.approx.f32 	%f3, %f9;
	ld.shared.u32 	%r190, [_ZZ13cuda_tauSqInvE7success];
	setp.ne.s32 	%p10, %r190, 0;
	@%p10 bra 	$L__BB0_25;
	rcp.rn.f32 	%f10, %f3;
	add.f32 	%f4, %f1, %f10;
	fma.rn.f32 	%f39, %f1, 0f40000000, 0fBF800000;
	rsqrt.approx.f32 	%f40, %f39;
$L__BB0_5:
	mov.u32 	%r44, %r391;
	mov.b32 	%r391, 3;
	setp.eq.s32 	%p11, %r44, 1;
	mov.u32 	%r389, %r393;
	mov.u32 	%r390, %r394;
	@%p11 bra 	$L__BB0_17;
	setp.eq.s32 	%p12, %r44, 3;
	@%p12 bra 	$L__BB0_12;
	setp.ne.s32 	%p13, %r44, 2;
	@%p13 bra 	$L__BB0_16;
	add.s32 	%r399, %r399, 1;
	setp.eq.s32 	%p17, %r399, 0;
	@%p17 bra 	$L__BB0_9;
	bra.uni 	$L__BB0_11;
$L__BB0_9:
	add.s32 	%r398, %r398, 1;
	setp.ne.s32 	%p18, %r398, 0;
	@%p18 bra 	$L__BB0_11;
	add.s32 	%r397, %r397, 1;
	setp.eq.s32 	%p19, %r397, 0;
	selp.u32 	%r274, 1, 0, %p19;
	add.s32 	%r396, %r396, %r274;
	mov.b32 	%r398, 0;
$L__BB0_11:
	mov.b32 	%r276, -766435501;
	mul.hi.u32 	%r277, %r276, %r399;
	mul.lo.s32 	%r278, %r399, -766435501;
	mov.b32 	%r279, -845247145;
	mul.hi.u32 	%r280, %r279, %r397;
	mul.lo.s32 	%r281, %r397, -845247145;
	xor.b32  	%r282, %r3, %r280;
	xor.b32  	%r283, %r282, %r398;
	xor.b32  	%r284, %r277, %r4;
	xor.b32  	%r285, %r284, %r396;
	mul.hi.u32 	%r286, %r276, %r283;
	mul.lo.s32 	%r287, %r283, -766435501;
	mul.hi.u32 	%r288, %r279, %r285;
	mul.lo.s32 	%r289, %r285, -845247145;
	xor.b32  	%r290, %r281, %r288;
	xor.b32  	%r291, %r290, %r14;
	xor.b32  	%r292, %r278, %r286;
	xor.b32  	%r293, %r292, %r15;
	mul.hi.u32 	%r294, %r276, %r291;
	mul.lo.s32 	%r295, %r291, -766435501;
	mul.hi.u32 	%r296, %r279, %r293;
	mul.lo.s32 	%r297, %r293, -845247145;
	xor.b32  	%r298, %r289, %r296;
	xor.b32  	%r299, %r298, %r16;
	xor.b32  	%r300, %r287, %r294;
	xor.b32  	%r301, %r300, %r17;
	mul.hi.u32 	%r302, %r276, %r299;
	mul.lo.s32 	%r303, %r299, -766435501;
	mul.hi.u32 	%r304, %r279, %r301;
	mul.lo.s32 	%r305, %r301, -845247145;
	xor.b32  	%r306, %r297, %r304;
	xor.b32  	%r307, %r306, %r18;
	xor.b32  	%r308, %r295, %r302;
	xor.b32  	%r309, %r308, %r19;
	mul.hi.u32 	%r310, %r276, %r307;
	mul.lo.s32 	%r311, %r307, -766435501;
	mul.hi.u32 	%r312, %r279, %r309;
	mul.lo.s32 	%r313, %r309, -845247145;
	xor.b32  	%r314, %r305, %r312;
	xor.b32  	%r315, %r314, %r20;
	xor.b32  	%r316, %r303, %r310;
	xor.b32  	%r317, %r316, %r21;
	mul.hi.u32 	%r318, %r276, %r315;
	mul.lo.s32 	%r319, %r315, -766435501;
	mul.hi.u32 	%r320, %r279, %r317;
	mul.lo.s32 	%r321, %r317, -845247145;
	xor.b32  	%r322, %r313, %r320;
	xor.b32  	%r323, %r322, %r22;
	xor.b32  	%r324, %r311, %r318;
	xor.b32  	%r325, %r324, %r23;
	mul.hi.u32 	%r326, %r276, %r323;
	mul.lo.s32 	%r327, %r323, -766435501;
	mul.hi.u32 	%r328, %r279, %r325;
	mul.lo.s32 	%r329, %r325, -845247145;
	xor.b32  	%r330, %r321, %r328;
	xor.b32  	%r331, %r330, %r24;
	xor.b32  	%r332, %r319, %r326;
	xor.b32  	%r333, %r332, %r25;
	mul.hi.u32 	%r334, %r276, %r331;
	mul.lo.s32 	%r335, %r331, -766435501;
	mul.hi.u32 	%r336, %r279, %r333;
	mul.lo.s32 	%r337, %r333, -845247145;
	xor.b32  	%r338, %r329, %r336;
	xor.b32  	%r339, %r338, %r26;
	xor.b32  	%r340, %r327, %r334;
	xor.b32  	%r341, %r340, %r27;
	mul.hi.u32 	%r342, %r276, %r339;
	mul.lo.s32 	%r343, %r339, -766435501;
	mul.hi.u32 	%r344, %r279, %r341;
	mul.lo.s32 	%r345, %r341, -845247145;
	xor.b32  	%r346, %r337, %r344;
	xor.b32  	%r347, %r346, %r28;
	xor.b32  	%r348, %r335, %r342;
	xor.b32  	%r349, %r348, %r29;
	mul.hi.u32 	%r350, %r276, %r347;
	mul.lo.s32 	%r65, %r347, -766435501;
	mul.hi.u32 	%r351, %r279, %r349;
	mul.lo.s32 	%r394, %r349, -845247145;
	xor.b32  	%r352, %r345, %r351;
	xor.b32  	%r395, %r352, %r30;
	xor.b32  	%r353, %r343, %r350;
	xor.b32  	%r68, %r353, %r31;
	mov.b32 	%r391, 0;
	mov.u32 	%r389, %r392;
	mov.u32 	%r390, %r393;
	mov.u32 	%r392, %r65;
	mov.u32 	%r393, %r68;
	bra.uni 	$L__BB0_17;
$L__BB0_12:
	add.s32 	%r399, %r399, 1;
	setp.ne.s32 	%p14, %r399, 0;
	@%p14 bra 	$L__BB0_15;
	add.s32 	%r398, %r398, 1;
	setp.ne.s32 	%p15, %r398, 0;
	@%p15 bra 	$L__BB0_15;
	add.s32 	%r397, %r397, 1;
	setp.eq.s32 	%p16, %r397, 0;
	selp.u32 	%r193, 1, 0, %p16;
	add.s32 	%r396, %r396, %r193;
	mov.b32 	%r398, 0;
$L__BB0_15:
	mov.b32 	%r195, -766435501;
	mul.hi.u32 	%r196, %r195, %r399;
	mul.lo.s32 	%r197, %r399, -766435501;
	mov.b32 	%r198, -845247145;
	mul.hi.u32 	%r199, %r198, %r397;
	mul.lo.s32 	%r200, %r397, -845247145;
	xor.b32  	%r201, %r3, %r199;
	xor.b32  	%r202, %r201, %r398;
	xor.b32  	%r203, %r196, %r4;
	xor.b32  	%r204, %r203, %r396;
	mul.hi.u32 	%r205, %r195, %r202;
	mul.lo.s32 	%r206, %r202, -766435501;
	mul.hi.u32 	%r207, %r198, %r204;
	mul.lo.s32 	%r208, %r204, -845247145;
	xor.b32  	%r209, %r200, %r207;
	xor.b32  	%r210, %r209, %r14;
	xor.b32  	%r211, %r197, %r205;
	xor.b32  	%r212, %r211, %r15;
	mul.hi.u32 	%r213, %r195, %r210;
	mul.lo.s32 	%r214, %r210, -766435501;
	mul.hi.u32 	%r215, %r198, %r212;
	mul.lo.s32 	%r216, %r212, -845247145;
	xor.b32  	%r217, %r208, %r215;
	xor.b32  	%r218, %r217, %r16;
	xor.b32  	%r219, %r206, %r213;
	xor.b32  	%r220, %r219, %r17;
	mul.hi.u32 	%r221, %r195, %r218;
	mul.lo.s32 	%r222, %r218, -766435501;
	mul.hi.u32 	%r223, %r198, %r220;
	mul.lo.s32 	%r224, %r220, -845247145;
	xor.b32  	%r225, %r216, %r223;
	xor.b32  	%r226, %r225, %r18;
	xor.b32  	%r227, %r214, %r221;
	xor.b32  	%r228, %r227, %r19;
	mul.hi.u32 	%r229, %r195, %r226;
	mul.lo.s32 	%r230, %r226, -766435501;
	mul.hi.u32 	%r231, %r198, %r228;
	mul.lo.s32 	%r232, %r228, -845247145;
	xor.b32  	%r233, %r224, %r231;
	xor.b32  	%r234, %r233, %r20;
	xor.b32  	%r235, %r222, %r229;
	xor.b32  	%r236, %r235, %r21;
	mul.hi.u32 	%r237, %r195, %r234;
	mul.lo.s32 	%r238, %r234, -766435501;
	mul.hi.u32 	%r239, %r198, %r236;
	mul.lo.s32 	%r240, %r236, -845247145;
	xor.b32  	%r241, %r232, %r239;
	xor.b32  	%r242, %r241, %r22;
	xor.b32  	%r243, %r230, %r237;
	xor.b32  	%r244, %r243, %r23;
	mul.hi.u32 	%r245, %r195, %r242;
	mul.lo.s32 	%r246, %r242, -766435501;
	mul.hi.u32 	%r247, %r198, %r244;
	mul.lo.s32 	%r248, %r244, -845247145;
	xor.b32  	%r249, %r240, %r247;
	xor.b32  	%r250, %r249, %r24;
	xor.b32  	%r251, %r238, %r245;
	xor.b32  	%r252, %r251, %r25;
	mul.hi.u32 	%r253, %r195, %r250;
	mul.lo.s32 	%r254, %r250, -766435501;
	mul.hi.u32 	%r255, %r198, %r252;
	mul.lo.s32 	%r256, %r252, -845247145;
	xor.b32  	%r257, %r248, %r255;
	xor.b32  	%r258, %r257, %r26;
	xor.b32  	%r259, %r246, %r253;
	xor.b32  	%r260, %r259, %r27;
	mul.hi.u32 	%r261, %r195, %r258;
	mul.lo.s32 	%r262, %r258, -766435501;
	mul.hi.u32 	%r263, %r198, %r260;
	mul.lo.s32 	%r264, %r260, -845247145;
	xor.b32  	%r265, %r256, %r263;
	xor.b32  	%r266, %r265, %r28;
	xor.b32  	%r267, %r254, %r261;
	xor.b32  	%r268, %r267, %r29;
	mul.hi.u32 	%r269, %r195, %r266;
	mul.lo.s32 	%r53, %r266, -766435501;
	mul.hi.u32 	%r270, %r198, %r268;
	mul.lo.s32 	%r394, %r268, -845247145;
	xor.b32  	%r271, %r264, %r270;
	xor.b32  	%r389, %r271, %r30;
	xor.b32  	%r272, %r262, %r269;
	xor.b32  	%r393, %r272, %r31;
	mov.b32 	%r391, 1;
	mov.u32 	%r390, %r392;
	mov.u32 	%r392, %r53;
	mov.u32 	%r395, %r389;
	bra.uni 	$L__BB0_17;
$L__BB0_16:
	add.s32 	%r391, %r44, 2;
	setp.eq.s32 	%p20, %r44, 0;
	selp.b32 	%r389, %r394, %r395, %p20;
	mov.u32 	%r390, %r395;
$L__BB0_17:
	cvt.rn.f32.u32 	%f11, %r390;
	fma.rn.f32 	%f12, %f11, 0f2F800000, 0f2F000000;
	cvt.rn.f32.u32 	%f13, %r389;
	fma.rn.f32 	%f14, %f13, 0f2F800000, 0f2F000000;
	mov.f32 	%f15, 0f3F800000;
	sub.f32 	%f16, %f15, %f12;
	div.rn.f32 	%f17, %f12, %f16;
	setp.lt.f32 	%p21, %f17, 0f00800000;
	mul.f32 	%f18, %f17, 0f4B000000;
	selp.f32 	%f19, %f18, %f17, %p21;
	selp.f32 	%f20, 0fC1B80000, 0f00000000, %p21;
	mov.b32 	%r354, %f19;
	add.s32 	%r355, %r354, -1059760811;
	and.b32  	%r356, %r355, -8388608;
	sub.s32 	%r357, %r354, %r356;
	mov.b32 	%f21, %r357;
	cvt.rn.f32.s32 	%f22, %r356;
	fma.rn.f32 	%f23, %f22, 0f34000000, %f20;
	add.f32 	%f24, %f21, 0fBF800000;
	fma.rn.f32 	%f25, %f24, 0fBE055027, 0f3E1039F6;
	fma.rn.f32 	%f26, %f25, %f24, 0fBDF8CDCC;
	fma.rn.f32 	%f27, %f26, %f24, 0f3E0F2955;
	fma.rn.f32 	%f28, %f27, %f24, 0fBE2AD8B9;
	fma.rn.f32 	%f29, %f28, %f24, 0f3E4CED0B;
	fma.rn.f32 	%f30, %f29, %f24, 0fBE7FFF22;
	fma.rn.f32 	%f31, %f30, %f24, 0f3EAAAA78;
	fma.rn.f32 	%f32, %f31, %f24, 0fBF000000;
	mul.f32 	%f33, %f24, %f32;
	fma.rn.f32 	%f34, %f33, %f24, %f24;
	fma.rn.f32 	%f35, %f23, 0f3F317218, %f34;
	setp.gt.u32 	%p22, %r354, 2139095039;
	fma.rn.f32 	%f36, %f19, 0f7F800000, 0f7F800000;
	selp.f32 	%f37, %f36, %f35, %p22;
	setp.eq.f32 	%p23, %f19, 0f00000000;
	selp.f32 	%f38, 0fFF800000, %f37, %p23;
	mul.f32 	%f41, %f40, %f38;
	fma.rn.f32 	%f42, %f41, 0f3BBB989D, 0f3F000000;
	cvt.sat.f32.f32 	%f43, %f42;
	mov.f32 	%f44, 0f4B400001;
	mov.f32 	%f45, 0f437C0000;
	fma.rm.f32 	%f46, %f43, %f45, %f44;
	add.f32 	%f47, %f46, 0fCB40007F;
	neg.f32 	%f48, %f47;
	fma.rn.f32 	%f49, %f41, 0f3FB8AA3B, %f48;
	fma.rn.f32 	%f50, %f41, 0f32A57060, %f49;
	mov.b32 	%r358, %f46;
	shl.b32 	%r359, %r358, 23;
	mov.b32 	%f51, %r359;
	ex2.approx.ftz.f32 	%f52, %f50;
	mul.f32 	%f53, %f52, %f51;
	mul.f32 	%f5, %f1, %f53;
	add.f32 	%f54, %f1, 0fBFB17218;
	fma.rn.f32 	%f55, %f4, %f41, %f54;
	sub.f32 	%f56, %f55, %f5;
	mul.f32 	%f57, %f12, %f12;
	mul.f32 	%f58, %f14, %f57;
	setp.lt.f32 	%p24, %f58, 0f00800000;
	mul.f32 	%f59, %f58, 0f4B000000;
	selp.f32 	%f60, %f59, %f58, %p24;
	selp.f32 	%f61, 0fC1B80000, 0f00000000, %p24;
	mov.b32 	%r360, %f60;
	add.s32 	%r361, %r360, -1059760811;
	and.b32  	%r362, %r361, -8388608;
	sub.s32 	%r363, %r360, %r362;
	mov.b32 	%f62, %r363;
	cvt.rn.f32.s32 	%f63, %r362;
	fma.rn.f32 	%f64, %f63, 0f34000000, %f61;
	add.f32 	%f65, %f62, 0fBF800000;
	fma.rn.f32 	%f66, %f65, 0fBE055027, 0f3E1039F6;
	fma.rn.f32 	%f67, %f66, %f65, 0fBDF8CDCC;
	fma.rn.f32 	%f68, %f67, %f65, 0f3E0F2955;
	fma.rn.f32 	%f69, %f68, %f65, 0fBE2AD8B9;
	fma.rn.f32 	%f70, %f69, %f65, 0f3E4CED0B;
	fma.rn.f32 	%f71, %f70, %f65, 0fBE7FFF22;
	fma.rn.f32 	%f72, %f71, %f65, 0f3EAAAA78;
	fma.rn.f32 	%f73, %f72, %f65, 0fBF000000;
	mul.f32 	%f74, %f65, %f73;
	fma.rn.f32 	%f75, %f74, %f65, %f65;
	fma.rn.f32 	%f76, %f64, 0f3F317218, %f75;
	setp.gt.u32 	%p25, %r360, 2139095039;
	fma.rn.f32 	%f77, %f60, 0f7F800000, 0f7F800000;
	selp.f32 	%f78, %f77, %f76, %p25;
	setp.eq.f32 	%p26, %f60, 0f00000000;
	selp.f32 	%f79, 0fFF800000, %f78, %p26;
	setp.leu.f32 	%p27, %f56, %f79;
	@%p27 bra 	$L__BB0_19;
	shl.b32 	%r364, %r1, 2;
	mov.u32 	%r365, acc;
	add.s32 	%r366, %r365, %r364;
	st.shared.f32 	[%r366], %f5;
$L__BB0_19:
	setp.ne.s32 	%p28, %r1, 0;
	bar.sync 	0;
	@%p28 bra 	$L__BB0_24;
	mov.b32 	%r400, 0;
	bra.uni 	$L__BB0_22;
$L__BB0_21:
	add.s32 	%r400, %r400, 1;
	setp.eq.s32 	%p30, %r400, %r2;
	@%p30 bra 	$L__BB0_24;
$L__BB0_22:
	shl.b32 	%r368, %r400, 2;
	mov.u32 	%r369, acc;
	add.s32 	%r370, %r369, %r368;
	ld.shared.f32 	%f6, [%r370];
	setp.leu.f32 	%p29, %f6, 0f00000000;
	@%p29 bra 	$L__BB0_21;
	ld.param.u64 	%rd14, [cuda_tauSqInv_param_1];
	div.rn.f32 	%f80, %f6, %f2;
	cvta.to.global.u64 	%rd9, %rd14;
	st.global.f32 	[%rd9], %f80;
	mov.b32 	%r371, 1;
	st.shared.u32 	[_ZZ13cuda_tauSqInvE7success], %r371;
$L__BB0_24:
	ld.shared.u32 	%r372, [_ZZ13cuda_tauSqInvE7success];
	setp.eq.s32 	%p31, %r372, 0;
	@%p31 bra 	$L__BB0_5;
$L__BB0_25:
	bar.sync 	0;
	add.s32 	%r373, %r2, -1;
	setp.ne.s32 	%p32, %r1, %r373;
	@%p32 bra 	$L__BB0_27;
	ld.param.u64 	%rd12, [cuda_tauSqInv_param_0];
	cvta.to.global.u64 	%rd10, %rd12;
	st.global.v4.u32 	[%rd10], {%r399, %r398, %r397, %r396};
	st.global.v4.u32 	[%rd10+16], {%r395, %r394, %r393, %r392};
	st.global.v4.u32 	[%rd10+32], {%r3, %r4, %r391, %r6};
	st.global.v2.u32 	[%rd10+48], {%r7, %r8};
	st.global.f64 	[%rd10+56], %fd1;
$L__BB0_27:
	ret;

}


// ===== COMPILED SASS (sm_100) =====

	.target	sm_100

	.elftype	@"ET_EXEC"


//--------------------- .note.nv.tkinfo           --------------------------
	.section	.note.nv.tkinfo,"",@"SHT_NOTE"
	.sectionflags	@"SHF_NOTE_NV_TKINFO"
	.tkinfo
        /*0018*/ 	.word	0x00000002
        /*0030*/ 	.string	""
        /*0030*/ 	.string	"ptxas"
        /*0030*/ 	.string	"Cuda compilation tools, release 13.0, V13.0.88"
        /*0030*/ 	.string	"Build cuda_13.0.r13.0/compiler.36424714_0"
        /*0030*/ 	.string	"-arch sm_100 -m 64 "



//--------------------- .note.nv.cuinfo           --------------------------
	.section	.note.nv.cuinfo,"",@"SHT_NOTE"
	.sectionflags	@"SHF_NOTE_NV_CUINFO"
        /*0018*/ 	.short	0x0002
        /*001a*/ 	.short	0x0064
        /*001c*/ 	.short	0x0082
	.zero		2


//--------------------- .nv.info                  --------------------------
	.section	.nv.info,"",@"SHT_CUDA_INFO"
	.align	4


	//----- nvinfo : EIATTR_REGCOUNT
	.align		4
        /*0000*/ 	.byte	0x04, 0x2f
        /*0002*/ 	.short	(.L_10 - .L_9)
	.align		4
.L_9:
        /*0004*/ 	.word	index@(cuda_tauSqInv)
        /*0008*/ 	.word	0x00000022


	//----- nvinfo : EIATTR_FRAME_SIZE
	.align		4
.L_10:
        /*000c*/ 	.byte	0x04, 0x11
        /*000e*/ 	.short	(.L_12 - .L_11)
	.align		4
.L_11:
        /*0010*/ 	.word	index@($__internal_1_$__cuda_sm3x_div_rn_noftz_f32_slowpath)
        /*0014*/ 	.word	0x00000000


	//----- nvinfo : EIATTR_FRAME_SIZE
	.align		4
.L_12:
        /*0018*/ 	.byte	0x04, 0x11
        /*001a*/ 	.short	(.L_14 - .L_13)
	.align		4
.L_13:
        /*001c*/ 	.word	index@($__internal_0_$__cuda_sm20_rcp_rn_f32_slowpath)
        /*0020*/ 	.word	0x00000000


	//----- nvinfo : EIATTR_FRAME_SIZE
	.align		4
.L_14:
        /*0024*/ 	.byte	0x04, 0x11
        /*0026*/ 	.short	(.L_16 - .L_15)
	.align		4
.L_15:
        /*0028*/ 	.word	index@(cuda_tauSqInv)
        /*002c*/ 	.word	0x00000000


	//----- nvinfo : EIATTR_MIN_STACK_SIZE
	.align		4
.L_16:
        /*0030*/ 	.byte	0x04, 0x12
        /*0032*/ 	.short	(.L_18 - .L_17)
	.align		4
.L_17:
        /*0034*/ 	.word	index@(cuda_tauSqInv)
        /*0038*/ 	.word	0x00000000
.L_18:


//--------------------- .nv.compat                --------------------------
	.section	.nv.compat,"",@"SHT_CUDA_COMPAT_INFO"
	.align	4
        /*0000*/ 	.byte	0x02, 0x09, 0x00, 0x00, 0x02, 0x02, 0x01, 0x00, 0x02, 0x05, 0x05, 0x00, 0x03, 0x07, 0x01, 0x01
        /*0010*/ 	.byte	0x02, 0x03, 0x00, 0x00, 0x02, 0x06, 0x01, 0x00, 0x04, 0x0b, 0x08, 0x00, 0x01, 0x00, 0x00, 0x00
        /*0020*/ 	.byte	0x00, 0x00, 0x00, 0x00


//--------------------- .nv.info.cuda_tauSqInv    --------------------------
	.section	.nv.info.cuda_tauSqInv,"",@"SHT_CUDA_INFO"
	.sectionflags	@""
	.align	4


	//----- nvinfo : EIATTR_CUDA_API_VERSION
	.align		4
        /*0000*/ 	.byte	0x04, 0x37
        /*0002*/ 	.short	(.L_20 - .L_19)
.L_19:
        /*0004*/ 	.word	0x00000082


	//----- nvinfo : EIATTR_KPARAM_INFO
	.align		4
.L_20:
        /*0008*/ 	.byte	0x04, 0x17
        /*000a*/ 	.short	(.L_22 - .L_21)
.L_21:
        /*000c*/ 	.word	0x00000000
        /*0010*/ 	.short	0x0003
        /*0012*/ 	.short	0x0018
        /*0014*/ 	.byte	0x00, 0xf5, 0x21, 0x00


	//----- nvinfo : EIATTR_KPARAM_INFO
	.align		4
.L_22:
        /*0018*/ 	.byte	0x04, 0x17
        /*001a*/ 	.short	(.L_24 - .L_23)
.L_23:
        /*001c*/ 	.word	0x00000000
        /*0020*/ 	.short	0x0002
        /*0022*/ 	.short	0x0010
        /*0024*/ 	.byte	0x00, 0xf5, 0x21, 0x00


	//----- nvinfo : EIATTR_KPARAM_INFO
	.align		4
.L_24:
        /*0028*/ 	.byte	0x04, 0x17
        /*002a*/ 	.short	(.L_26 - .L_25)
.L_25:
        /*002c*/ 	.word	0x00000000
        /*0030*/ 	.short	0x0001
        /*0032*/ 	.short	0x0008
        /*0034*/ 	.byte	0x00, 0xf5, 0x21, 0x00


	//----- nvinfo : EIATTR_KPARAM_INFO
	.align		4
.L_26:
        /*0038*/ 	.byte	0x04, 0x17
        /*003a*/ 	.short	(.L_28 - .L_27)
.L_27:
        /*003c*/ 	.word	0x00000000
        /*0040*/ 	.short	0x0000
        /*0042*/ 	.short	0x0000
        /*0044*/ 	.byte	0x00, 0xf5, 0x21, 0x00


	//----- nvinfo : EIATTR_SPARSE_MMA_MASK
	.align		4
.L_28:
        /*0048*/ 	.byte	0x03, 0x50
        /*004a*/ 	.short	0x0000


	//----- nvinfo : EIATTR_MAXREG_COUNT
	.align		4
        /*004c*/ 	.byte	0x03, 0x1b
        /*004e*/ 	.short	0x00ff


	//----- nvinfo : EIATTR_NUM_BARRIERS
	.align		4
        /*0050*/ 	.byte	0x02, 0x4c
        /*0052*/ 	.byte	0x01
	.zero		1


	//----- nvinfo : EIATTR_MERCURY_ISA_VERSION
	.align		4
        /*0054*/ 	.byte	0x03, 0x5f
        /*0056*/ 	.short	0x0101


	//----- nvinfo : EIATTR_VRC_CTA_INIT_COUNT
	.align		4
        /*0058*/ 	.byte	0x02, 0x4a
	.zero		1
	.zero		1


	//----- nvinfo : EIATTR_EXIT_INSTR_OFFSETS
	.align		4
        /*005c*/ 	.byte	0x04, 0x1c
        /*005e*/ 	.short	(.L_30 - .L_29)


	//   ....[0]....
.L_29:
        /*0060*/ 	.word	0x000000b0


	//   ....[1]....
        /*0064*/ 	.word	0x00001a50


	//   ....[2]....
        /*0068*/ 	.word	0x00001ae0


	//----- nvinfo : EIATTR_CRS_STACK_SIZE
	.align		4
.L_30:
        /*006c*/ 	.byte	0x04, 0x1e
        /*006e*/ 	.short	(.L_32 - .L_31)
.L_31:
        /*0070*/ 	.word	0x00000000


	//----- nvinfo : EIATTR_CBANK_PARAM_SIZE
	.align		4
.L_32:
        /*0074*/ 	.byte	0x03, 0x19
        /*0076*/ 	.short	0x0020


	//----- nvinfo : EIATTR_PARAM_CBANK
	.align		4
        /*0078*/ 	.byte	0x04, 0x0a
        /*007a*/ 	.short	(.L_34 - .L_33)
	.align		4
.L_33:
        /*007c*/ 	.word	index@(.nv.constant0.cuda_tauSqInv)
        /*0080*/ 	.short	0x0380
        /*0082*/ 	.short	0x0020


	//----- nvinfo : EIATTR_SW_WAR
	.align		4
.L_34:
        /*0084*/ 	.byte	0x04, 0x36
        /*0086*/ 	.short	(.L_36 - .L_35)
.L_35:
        /*0088*/ 	.word	0x00000008
.L_36:


//--------------------- .nv.callgraph             --------------------------
	.section	.nv.callgraph,"",@"SHT_CUDA_CALLGRAPH"
	.align	4
	.sectionentsize	8
	.align		4
        /*0000*/ 	.word	0x00000000
	.align		4
        /*0004*/ 	.word	0xffffffff
	.align		4
        /*0008*/ 	.word	0x00000000
	.align		4
        /*000c*/ 	.word	0xfffffffe
	.align		4
        /*0010*/ 	.word	0x00000000
	.align		4
        /*0014*/ 	.word	0xfffffffd
	.align		4
        /*0018*/ 	.word	0x00000000
	.align		4
        /*001c*/ 	.word	0xfffffffc


//--------------------- .nv.constant4             --------------------------
	.section	.nv.constant4,"a",@progbits
	.align	8
	.align		8
.nv.constant4:
        /*0000*/ 	.dword	precalc_xorwow_matrix
	.align		8
        /*0008*/ 	.dword	precalc_xorwow_offset_matrix
	.align		8
        /*0010*/ 	.dword	mrg32k3aM1
	.align		8
        /*0018*/ 	.dword	mrg32k3aM2
	.align		8
        /*0020*/ 	.dword	mrg32k3aM1SubSeq
	.align		8
        /*0028*/ 	.dword	mrg32k3aM2SubSeq
	.align		8
        /*0030*/ 	.dword	mrg32k3aM1Seq
	.align		8
        /*0038*/ 	.dword	mrg32k3aM2Seq


//--------------------- .nv.constant3             --------------------------
	.section	.nv.constant3,"a",@progbits
	.align	8
.nv.constant3:
	.type		__cr_lgamma_table,@object
	.size		__cr_lgamma_table,(.L_8 - __cr_lgamma_table)
__cr_lgamma_table:
        /*0000*/ 	.byte	0x00, 0x00, 0x00, 0x00, 0x00, 0x00, 0x00, 0x00, 0x00, 0x00, 0x00, 0x00, 0x00, 0x00, 0x00, 0x00
        /*0010*/ 	.byte	0xef, 0x39, 0xfa, 0xfe, 0x42, 0x2e, 0xe6, 0x3f, 0x02, 0x20, 0x2a, 0xfa, 0x0b, 0xab, 0xfc, 0x3f
        /*0020*/ 	.byte	0xf9, 0x2c, 0x92, 0x7c, 0xa7, 0x6c, 0x09, 0x40, 0xc9, 0x79, 0x44, 0x3c, 0x64, 0x26, 0x13, 0x40
        /*0030*/ 	.byte	0xca, 0x01, 0xcf, 0x3a, 0x27, 0x51, 0x1a, 0x40, 0x30, 0xcc, 0x2d, 0xf3, 0xe1, 0x0c, 0x21, 0x40
        /*0040*/ 	.byte	0x0d, 0xb7, 0xfc, 0x82, 0x8e, 0x35, 0x25, 0x40
.L_8:


//--------------------- .text.cuda_tauSqInv       --------------------------
	.section	.text.cuda_tauSqInv,"ax",@progbits
	.align	128
        .global         cuda_tauSqInv
        .type           cuda_tauSqInv,@function
        .size           cuda_tauSqInv,(.L_x_35 - cuda_tauSqInv)
        .other          cuda_tauSqInv,@"STO_CUDA_ENTRY STV_DEFAULT"
cuda_tauSqInv:
.text.cuda_tauSqInv:
[----:B------:R-:W-:Y:S01]  /*0000*/  LDC R1, c[0x0][0x37c] ;  /* 0x0000df00ff017b82 */ /* 0x000fe20000000800 */
[----:B------:R-:W0:Y:S07]  /*0010*/  S2R R20, SR_TID.X ;  /* 0x0000000000147919 */ /* 0x000e2e0000002100 */
[----:B------:R-:W1:Y:S01]  /*0020*/  S2UR UR4, SR_CTAID.X ;  /* 0x00000000000479c3 */ /* 0x000e620000002500 */
[----:B------:R-:W2:Y:S01]  /*0030*/  LDCU UR28, c[0x0][0x360] ;  /* 0x00006c00ff1c77ac */ /* 0x000ea20008000800 */
[----:B-1----:R-:W-:-:S02]  /*0040*/  ISETP.NE.AND P0, PT, RZ, UR4, PT ;  /* 0x00000004ff007c0c */ /* 0x002fc4000bf05270 */
[C---:B0-----:R-:W-:Y:S02]  /*0050*/  ISETP.NE.AND P1, PT, R20.reuse, RZ, PT ;  /* 0x000000ff1400720c */ /* 0x041fe40003f25270 */
[----:B--2---:R-:W-:-:S11]  /*0060*/  ISETP.GE.U32.OR P0, PT, R20, UR28, P0 ;  /* 0x0000001c14007c0c */ /* 0x004fd60008706470 */
[----:B------:R-:W0:Y:S01]  /*0070*/  @!P1 S2R R3, SR_CgaCtaId ;  /* 0x0000000000039919 */ /* 0x000e220000008800 */
[----:B------:R-:W-:-:S04]  /*0080*/  @!P1 MOV R0, 0x400 ;  /* 0x0000040000009802 */ /* 0x000fc80000000f00 */
[----:B0-----:R-:W-:-:S05]  /*0090*/  @!P1 LEA R0, R3, R0, 0x18 ;  /* 0x0000000003009211 */ /* 0x001fca00078ec0ff */
[----:B------:R0:W-:Y:S01]  /*00a0*/  @!P1 STS [R0+0x4], RZ ;  /* 0x000004ff00009388 */ /* 0x0001e20000000800 */
[----:B------:R-:W-:Y:S05]  /*00b0*/  @P0 EXIT ;  /* 0x000000000000094d */ /* 0x000fea0003800000 */
[----:B------:R-:W1:Y:S01]  /*00c0*/  LDC.64 R10, c[0x0][0x380] ;  /* 0x0000e000ff0a7b82 */ /* 0x000e620000000a00 */
[----:B------:R-:W1:Y:S02]  /*00d0*/  LDCU.64 UR8, c[0x0][0x358] ;  /* 0x00006b00ff0877ac */ /* 0x000e640008000a00 */
[----:B-1----:R-:W2:Y:S04]  /*00e0*/  LDG.E.128 R12, desc[UR8][R10.64+0x20] ;  /* 0x000020080a0c7981 */ /* 0x002ea8000c1e1d00 */
[----:B------:R-:W3:Y:S01]  /*00f0*/  LDG.E.128 R4, desc[UR8][R10.64] ;  /* 0x000000080a047981 */ /* 0x000ee2000c1e1d00 */
[----:B------:R-:W1:Y:S08]  /*0100*/  LDC.64 R8, c[0x0][0x390] ;  /* 0x0000e400ff087b82 */ /* 0x000e700000000a00 */
[----:B------:R-:W0:Y:S08]  /*0110*/  LDC.64 R22, c[0x0][0x398] ;  /* 0x0000e600ff167b82 */ /* 0x000e300000000a00 */
[----:B------:R-:W4:Y:S01]  /*0120*/  LDC.64 R2, c[0x0][0x388] ;  /* 0x0000e200ff027b82 */ /* 0x000f220000000a00 */
[----:B------:R-:W-:Y:S01]  /*0130*/  IMAD R24, R20, 0x6, RZ ;  /* 0x0000000614187824 */ /* 0x000fe200078e02ff */
[----:B------:R-:W5:Y:S04]  /*0140*/  LDG.E.64 R18, desc[UR8][R10.64+0x38] ;  /* 0x000038080a127981 */ /* 0x000f68000c1e1b00 */
[----:B------:R-:W5:Y:S04]  /*0150*/  LDG.E.64 R16, desc[UR8][R10.64+0x30] ;  /* 0x000030080a107981 */ /* 0x000f68000c1e1b00 */
[----:B-1----:R3:W3:Y:S04]  /*0160*/  LDG.E R21, desc[UR8][R8.64] ;  /* 0x0000000808157981 */ /* 0x0026e8000c1e1900 */
[----:B0-----:R-:W3:Y:S04]  /*0170*/  LDG.E R0, desc[UR8][R22.64] ;  /* 0x0000000816007981 */ /* 0x001ee8000c1e1900 */
[----:B----4-:R0:W4:Y:S01]  /*0180*/  LDG.E R2, desc[UR8][R2.64] ;  /* 0x0000000802027981 */ /* 0x010122000c1e1900 */
[----:B------:R-:W-:-:S02]  /*0190*/  LOP3.LUT R25, R24, 0x2, RZ, 0xc0, !PT ;  /* 0x0000000218197812 */ /* 0x000fc400078ec0ff */
[----:B------:R-:W-:Y:S01]  /*01a0*/  LEA.HI R27, R24, 0x1, RZ, 0x1e ;  /* 0x00000001181b7811 */ /* 0x000fe200078ff0ff */
[----:B------:R-:W1:Y:S01]  /*01b0*/  S2UR UR6, SR_CgaCtaId ;  /* 0x00000000000679c3 */ /* 0x000e620000008800 */
[----:B------:R-:W-:Y:S02]  /*01c0*/  UMOV UR5, 0x400 ;  /* 0x0000040000057882 */ /* 0x000fe40000000000 */
[----:B------:R-:W-:-:S04]  /*01d0*/  UIADD3 UR4, UPT, UPT, UR5, 0x10, URZ ;  /* 0x0000001005047890 */ /* 0x000fc8000fffe0ff */
[----:B-1----:R-:W-:Y:S02]  /*01e0*/  ULEA UR4, UR6, UR4, 0x18 ;  /* 0x0000000406047291 */ /* 0x002fe4000f8ec0ff */
[----:B------:R-:W-:Y:S01]  /*01f0*/  ULEA UR5, UR6, UR5, 0x18 ;  /* 0x0000000506057291 */ /* 0x000fe2000f8ec0ff */
[----:B------:R-:W-:Y:S02]  /*0200*/  IMAD.MOV.U32 R28, RZ, RZ, 0x40000000 ;  /* 0x40000000ff1c7424 */ /* 0x000fe400078e00ff */
[----:B--2---:R-:W-:-:S05]  /*0210*/  IMAD.IADD R14, R14, 0x1, R25 ;  /* 0x000000010e0e7824 */ /* 0x004fca00078e0219 */
[----:B------:R-:W-:Y:S02]  /*0220*/  ISETP.GT.U32.AND P0, PT, R14, 0x3, PT ;  /* 0x000000030e00780c */ /* 0x000fe40003f04070 */
[----:B------:R-:W-:-:S11]  /*0230*/  SHF.R.U32.HI R25, RZ, 0x2, R24 ;  /* 0x00000002ff197819 */ /* 0x000fd60000011618 */
[----:B------:R-:W-:-:S04]  /*0240*/  @!P0 IMAD.MOV R27, RZ, RZ, R25 ;  /* 0x000000ffff1b8224 */ /* 0x000fc800078e0219 */
[----:B---3--:R-:W-:-:S05]  /*0250*/  IMAD.IADD R8, R4, 0x1, R27 ;  /* 0x0000000104087824 */ /* 0x008fca00078e021b */
[----:B------:R-:W-:Y:S02]  /*0260*/  ISETP.GE.U32.AND P1, PT, R8, R27, PT ;  /* 0x0000001b0800720c */ /* 0x000fe40003f26070 */
[----:B------:R-:W-:Y:S01]  /*0270*/  IADD3 R9, PT, PT, R5, 0x1, RZ ;  /* 0x0000000105097810 */ /* 0x000fe20007ffe0ff */
[----:B0-----:R-:W-:Y:S01]  /*0280*/  VIADD R3, R6, 0x1 ;  /* 0x0000000106037836 */ /* 0x001fe20000000000 */
[----:B------:R-:W-:-:S09]  /*0290*/  R2UR UR7, R12 ;  /* 0x000000000c0772ca */ /* 0x000fd200000e0000 */
[----:B------:R-:W-:-:S05]  /*02a0*/  @P1 IMAD.MOV R9, RZ, RZ, R5 ;  /* 0x000000ffff091224 */ /* 0x000fca00078e0205 */
[----:B------:R-:W-:-:S04]  /*02b0*/  ISETP.GE.U32.AND P2, PT, R9, R5, PT ;  /* 0x000000050900720c */ /* 0x000fc80003f46070 */
[C---:B------:R-:W-:Y:S02]  /*02c0*/  ISETP.EQ.AND P1, PT, R3.reuse, RZ, !P2 ;  /* 0x000000ff0300720c */ /* 0x040fe40005722270 */
[----:B------:R-:W-:Y:S02]  /*02d0*/  SEL R10, R3, R6, !P2 ;  /* 0x00000006030a7207 */ /* 0x000fe40005000000 */
[----:B------:R-:W-:-:S03]  /*02e0*/  R2UR UR10, R13 ;  /* 0x000000000d0a72ca */ /* 0x000fc600000e0000 */
[----:B------:R-:W-:-:S04]  /*02f0*/  IMAD.WIDE.U32 R22, R10, -0x326172a9, RZ ;  /* 0xcd9e8d570a167825 */ /* 0x000fc800078e00ff */
[----:B------:R-:W-:Y:S01]  /*0300*/  VIADD R11, R7, 0x1 ;  /* 0x00000001070b7836 */ /* 0x000fe20000000000 */
[----:B------:R-:W-:Y:S01]  /*0310*/  LOP3.LUT R4, R9, UR7, R23, 0x96, !PT ;  /* 0x0000000709047c12 */ /* 0x000fe2000f8e9617 */
[----:B------:R-:W-:Y:S01]  /*0320*/  IMAD.WIDE.U32 R12, R8, -0x2daee0ad, RZ ;  /* 0xd2511f53080c7825 */ /* 0x000fe200078e00ff */
[----:B------:R-:W-:-:S03]  /*0330*/  @!P1 IADD3 R11, PT, PT, R7, RZ, RZ ;  /* 0x000000ff070b9210 */ /* 0x000fc60007ffe0ff */
[----:B------:R-:W-:Y:S02]  /*0340*/  UIADD3 UR12, UPT, UPT, UR10, -0x4498517b, URZ ;  /* 0xbb67ae850a0c7890 */ /* 0x000fe4000fffe0ff */
[----:B------:R-:W-:Y:S01]  /*0350*/  LOP3.LUT R24, R11, UR10, R13, 0x96, !PT ;  /* 0x0000000a0b187c12 */ /* 0x000fe2000f8e960d */
[----:B------:R-:W-:Y:S01]  /*0360*/  IMAD.WIDE.U32 R4, R4, -0x2daee0ad, RZ ;  /* 0xd2511f5304047825 */ /* 0x000fe200078e00ff */
[----:B------:R-:W-:-:S03]  /*0370*/  UIADD3 UR11, UPT, UPT, UR7, -0x61c88647, URZ ;  /* 0x9e3779b9070b7890 */ /* 0x000fc6000fffe0ff */
[----:B------:R-:W-:Y:S01]  /*0380*/  IMAD.WIDE.U32 R24, R24, -0x326172a9, RZ ;  /* 0xcd9e8d5718187825 */ /* 0x000fe200078e00ff */
[----:B------:R-:W-:Y:S01]  /*0390*/  LOP3.LUT R6, R12, UR12, R5, 0x96, !PT ;  /* 0x0000000c0c067c12 */ /* 0x000fe2000f8e9605 */
[----:B------:R-:W-:-:S03]  /*03a0*/  UIADD3 UR13, UPT, UPT, UR7, 0x3c6ef372, URZ ;  /* 0x3c6ef372070d7890 */ /* 0x000fc6000fffe0ff */
[----:B------:R-:W-:Y:S01]  /*03b0*/  LOP3.LUT R22, R22, UR11, R25, 0x96, !PT ;  /* 0x0000000b16167c12 */ /* 0x000fe2000f8e9619 */
[----:B------:R-:W-:Y:S01]  /*03c0*/  IMAD.WIDE.U32 R6, R6, -0x326172a9, RZ ;  /* 0xcd9e8d5706067825 */ /* 0x000fe200078e00ff */
[----:B------:R-:W-:-:S03]  /*03d0*/  UIADD3 UR14, UPT, UPT, UR10, 0x76cf5d0a, URZ ;  /* 0x76cf5d0a0a0e7890 */ /* 0x000fc6000fffe0ff */
[----:B------:R-:W-:Y:S01]  /*03e0*/  IMAD.WIDE.U32 R22, R22, -0x2daee0ad, RZ ;  /* 0xd2511f5316167825 */ /* 0x000fe200078e00ff */
[----:B------:R-:W-:Y:S01]  /*03f0*/  LOP3.LUT R5, R24, UR13, R7, 0x96, !PT ;  /* 0x0000000d18057c12 */ /* 0x000fe2000f8e9607 */
[----:B------:R-:W-:-:S03]  /*0400*/  UIADD3 UR16, UPT, UPT, UR10, 0x32370b8f, URZ ;  /* 0x32370b8f0a107890 */ /* 0x000fc6000fffe0ff */
[----:B------:R-:W-:Y:S01]  /*0410*/  LOP3.LUT R12, R4, UR14, R23, 0x96, !PT ;  /* 0x0000000e040c7c12 */ /* 0x000fe2000f8e9617 */
[----:B------:R-:W-:Y:S01]  /*0420*/  IMAD.WIDE.U32 R4, R5, -0x2daee0ad, RZ ;  /* 0xd2511f5305047825 */ /* 0x000fe200078e00ff */
[----:B------:R-:W-:-:S03]  /*0430*/  UIADD3 UR15, UPT, UPT, UR7, -0x255992d5, URZ ;  /* 0xdaa66d2b070f7890 */ /* 0x000fc6000fffe0ff */
[----:B------:R-:W-:Y:S01]  /*0440*/  IMAD.WIDE.U32 R12, R12, -0x326172a9, RZ ;  /* 0xcd9e8d570c0c7825 */ /* 0x000fe200078e00ff */
[----:B------:R-:W-:Y:S01]  /*0450*/  LOP3.LUT R7, R22, UR16, R5, 0x96, !PT ;  /* 0x0000001016077c12 */ /* 0x000fe2000f8e9605 */
[----:B------:R-:W-:Y:S01]  /*0460*/  UIADD3 UR17, UPT, UPT, UR7, 0x78dde6e4, URZ ;  /* 0x78dde6e407117890 */ /* 0x000fe2000fffe0ff */
[----:B------:R-:W-:Y:S02]  /*0470*/  LEA R3, R20, UR4, 0x2 ;  /* 0x0000000414037c11 */ /* 0x000fe4000f8e10ff */
[----:B------:R-:W-:Y:S01]  /*0480*/  LOP3.LUT R22, R6, UR15, R13, 0x96, !PT ;  /* 0x0000000f06167c12 */ /* 0x000fe2000f8e960d */
[----:B------:R-:W-:Y:S01]  /*0490*/  IMAD.WIDE.U32 R6, R7, -0x326172a9, RZ ;  /* 0xcd9e8d5707067825 */ /* 0x000fe200078e00ff */
[----:B------:R-:W-:Y:S01]  /*04a0*/  UIADD3 UR18, UPT, UPT, UR10, -0x126145ec, URZ ;  /* 0xed9eba140a127890 */ /* 0x000fe2000fffe0ff */
[----:B------:R4:W-:Y:S02]  /*04b0*/  STS [R3], RZ ;  /* 0x000000ff03007388 */ /* 0x0009e40000000800 */
[----:B------:R-:W-:Y:S01]  /*04c0*/  IMAD.WIDE.U32 R22, R22, -0x2daee0ad, RZ ;  /* 0xd2511f5316167825 */ /* 0x000fe200078e00ff */
[----:B------:R-:W-:-:S02]  /*04d0*/  LOP3.LUT R5, R12, UR17, R7, 0x96, !PT ;  /* 0x000000110c057c12 */ /* 0x000fc4000f8e9607 */
[----:B------:R-:W0:Y:S02]  /*04e0*/  LDS R12, [UR5] ;  /* 0x00000005ff0c7984 */ /* 0x000e240008000800 */
[----:B------:R-:W-:Y:S01]  /*04f0*/  LOP3.LUT R26, R4, UR18, R23, 0x96, !PT ;  /* 0x00000012041a7c12 */ /* 0x000fe2000f8e9617 */
[----:B------:R-:W-:Y:S01]  /*0500*/  UIADD3 UR19, UPT, UPT, UR10, -0x56f99767, URZ ;  /* 0xa90668990a137890 */ /* 0x000fe2000fffe0ff */
[----:B------:R-:W-:Y:S01]  /*0510*/  IMAD.WIDE.U32 R4, R5, -0x2daee0ad, RZ ;  /* 0xd2511f5305047825 */ /* 0x000fe200078e00ff */
[----:B------:R-:W-:-:S03]  /*0520*/  UIADD3 UR6, UPT, UPT, UR7, 0x1715609d, URZ ;  /* 0x1715609d07067890 */ /* 0x000fc6000fffe0ff */
[----:B------:R-:W-:Y:S01]  /*0530*/  IMAD.WIDE.U32 R26, R26, -0x326172a9, RZ ;  /* 0xcd9e8d571a1a7825 */ /* 0x000fe200078e00ff */
[----:B------:R-:W-:-:S03]  /*0540*/  LOP3.LUT R22, R22, UR19, R5, 0x96, !PT ;  /* 0x0000001316167c12 */ /* 0x000fc6000f8e9605 */
[----:B------:R-:W-:Y:S01]  /*0550*/  FFMA R13, R21, R28, -1 ;  /* 0xbf800000150d7423 */ /* 0x000fe2000000001c */
[----:B------:R-:W-:Y:S01]  /*0560*/  LOP3.LUT R24, R6, UR6, R27, 0x96, !PT ;  /* 0x0000000606187c12 */ /* 0x000fe2000f8e961b */
[----:B------:R-:W-:Y:S01]  /*0570*/  UIADD3 UR20, UPT, UPT, UR7, -0x4ab325aa, URZ ;  /* 0xb54cda5607147890 */ /* 0x000fe2000fffe0ff */
[----:B------:R-:W-:Y:S01]  /*0580*/  IMAD.WIDE.U32 R22, R22, -0x326172a9, RZ ;  /* 0xcd9e8d5716167825 */ /* 0x000fe200078e00ff */
[----:B------:R-:W-:Y:S01]  /*0590*/  UIADD3 UR21, UPT, UPT, UR10, 0x646e171e, URZ ;  /* 0x646e171e0a157890 */ /* 0x000fe2000fffe0ff */
[----:B------:R-:W-:Y:S02]  /*05a0*/  FSETP.GEU.AND P1, PT, |R13|, 1.175494350822287508e-38, PT ;  /* 0x008000000d00780b */ /* 0x000fe40003f2e200 */
[----:B------:R-:W-:Y:S01]  /*05b0*/  IMAD.WIDE.U32 R24, R24, -0x2daee0ad, RZ ;  /* 0xd2511f5318187825 */ /* 0x000fe200078e00ff */
[----:B------:R-:W-:Y:S01]  /*05c0*/  LOP3.LUT R5, R26, UR20, R23, 0x96, !PT ;  /* 0x000000141a057c12 */ /* 0x000fe2000f8e9617 */
[----:B------:R-:W-:-:S03]  /*05d0*/  UIADD3 UR23, UPT, UPT, UR10, 0x1fd5c5a3, URZ ;  /* 0x1fd5c5a30a177890 */ /* 0x000fc6000fffe0ff */
[----:B------:R-:W-:Y:S01]  /*05e0*/  LOP3.LUT R6, R4, UR21, R25, 0x96, !PT ;  /* 0x0000001504067c12 */ /* 0x000fe2000f8e9619 */
[----:B------:R-:W-:Y:S01]  /*05f0*/  IMAD.WIDE.U32 R4, R5, -0x2daee0ad, RZ ;  /* 0xd2511f5305047825 */ /* 0x000fe200078e00ff */
[----:B------:R-:W-:-:S03]  /*0600*/  UIADD3 UR22, UPT, UPT, UR7, 0x5384540f, URZ ;  /* 0x5384540f07167890 */ /* 0x000fc6000fffe0ff */
[----:B------:R-:W-:Y:S01]  /*0610*/  IMAD.WIDE.U32 R6, R6, -0x326172a9, RZ ;  /* 0xcd9e8d5706067825 */ /* 0x000fe200078e00ff */
[----:B------:R-:W-:-:S03]  /*0620*/  LOP3.LUT R23, R24, UR23, R5, 0x96, !PT ;  /* 0x0000001718177c12 */ /* 0x000fc6000f8e9605 */
[----:B------:R-:W-:Y:S01]  /*0630*/  @!P1 FMUL R13, R13, 16777216 ;  /* 0x4b8000000d0d9820 */ /* 0x000fe20000400000 */
[----:B------:R1:W-:Y:S01]  /*0640*/  F2F.F64.F32 R24, R0 ;  /* 0x0000000000187310 */ /* 0x0003e20000201800 */
[----:B------:R-:W-:Y:S01]  /*0650*/  LOP3.LUT R26, R22, UR22, R7, 0x96, !PT ;  /* 0x00000016161a7c12 */ /* 0x000fe2000f8e9607 */
[----:B------:R-:W-:Y:S01]  /*0660*/  UIADD3 UR24, UPT, UPT, UR7, -0xe443238, URZ ;  /* 0xf1bbcdc807187890 */ /* 0x000fe2000fffe0ff */
[----:B------:R-:W-:Y:S01]  /*0670*/  IMAD.WIDE.U32 R22, R23, -0x326172a9, RZ ;  /* 0xcd9e8d5717167825 */ /* 0x000fe200078e00ff */
[----:B------:R-:W-:-:S04]  /*0680*/  UIADD3 UR25, UPT, UPT, UR10, -0x24c28bd8, URZ ;  /* 0xdb3d74280a197890 */ /* 0x000fc8000fffe0ff */
[----:B----4-:R-:W2:Y:S01]  /*0690*/  F2F.F64.F32 R2, R2 ;  /* 0x0000000200027310 */ /* 0x010ea20000201800 */
[----:B------:R-:W-:Y:S01]  /*06a0*/  IMAD.WIDE.U32 R26, R26, -0x2daee0ad, RZ ;  /* 0xd2511f531a1a7825 */ /* 0x000fe200078e00ff */
[----:B0-----:R-:W-:-:S06]  /*06b0*/  ISETP.NE.AND P2, PT, R12, RZ, PT ;  /* 0x000000ff0c00720c */ /* 0x001fcc0003f45270 */
[----:B-1----:R-:W0:Y:S01]  /*06c0*/  MUFU.RSQ R0, R13 ;  /* 0x0000000d00007308 */ /* 0x002e220000001400 */
[----:B------:R-:W-:Y:S02]  /*06d0*/  LOP3.LUT R5, R6, UR24, R23, 0x96, !PT ;  /* 0x0000001806057c12 */ /* 0x000fe4000f8e9617 */
[----:B------:R-:W-:Y:S01]  /*06e0*/  LOP3.LUT R28, R4, UR25, R27, 0x96, !PT ;  /* 0x00000019041c7c12 */ /* 0x000fe2000f8e961b */
[----:B------:R-:W-:Y:S02]  /*06f0*/  UIADD3 UR27, UPT, UPT, UR10, -0x695add53, URZ ;  /* 0x96a522ad0a1b7890 */ /* 0x000fe4000fffe0ff */
[----:B------:R-:W-:Y:S01]  /*0700*/  IMAD.WIDE.U32 R4, R5, -0x2daee0ad, RZ ;  /* 0xd2511f5305047825 */ /* 0x000fe200078e00ff */
[----:B------:R-:W-:-:S03]  /*0710*/  UIADD3 UR26, UPT, UPT, UR7, -0x700cb87f, URZ ;  /* 0x8ff34781071a7890 */ /* 0x000fc6000fffe0ff */
[----:B------:R-:W-:Y:S01]  /*0720*/  IMAD.WIDE.U32 R28, R28, -0x326172a9, RZ ;  /* 0xcd9e8d571c1c7825 */ /* 0x000fe200078e00ff */
[----:B--2---:R-:W-:Y:S01]  /*0730*/  DFMA R2, R2, 0.5, R24 ;  /* 0x3fe000000202782b */ /* 0x004fe20000000018 */
[----:B------:R-:W-:Y:S02]  /*0740*/  LOP3.LUT R6, R26, UR27, R5, 0x96, !PT ;  /* 0x0000001b1a067c12 */ /* 0x000fe4000f8e9605 */
[----:B------:R-:W-:Y:S01]  /*0750*/  IMAD.MOV.U32 R7, RZ, RZ, R4 ;  /* 0x000000ffff077224 */ /* 0x000fe200078e0004 */
[----:B------:R-:W-:Y:S01]  /*0760*/  LOP3.LUT R4, R22, UR26, R29, 0x96, !PT ;  /* 0x0000001a16047c12 */ /* 0x000fe2000f8e961d */
[----:B------:R-:W-:Y:S01]  /*0770*/  IMAD.MOV.U32 R5, RZ, RZ, R28 ;  /* 0x000000ffff057224 */ /* 0x000fe200078e001c */
[----:B------:R-:W-:Y:S01]  /*0780*/  @P0 IADD3 R14, PT, PT, R14, -0x4, RZ ;  /* 0xfffffffc0e0e0810 */ /* 0x000fe20007ffe0ff */
[----:B0-----:R-:W-:Y:S01]  /*0790*/  @!P1 FMUL R0, R0, 4096 ;  /* 0x4580000000009820 */ /* 0x001fe20000400000 */
[----:B------:R-:W-:Y:S06]  /*07a0*/  @P2 BRA `(.L_x_0) ;  /* 0x00000010009c2947 */ /* 0x000fec0003800000 */
[----:B------:R-:W-:-:S05]  /*07b0*/  VIADD R12, R0, 0x1800000 ;  /* 0x01800000000c7836 */ /* 0x000fca0000000000 */
[----:B------:R-:W-:Y:S02]  /*07c0*/  LOP3.LUT R13, R12, 0x7f800000, RZ, 0xc0, !PT ;  /* 0x7f8000000c0d7812 */ /* 0x000fe400078ec0ff */
[----:B------:R0:W1:Y:S02]  /*07d0*/  F2F.F32.F64 R12, R2 ;  /* 0x00000002000c7310 */ /* 0x0000640000301000 */
[----:B------:R-:W-:-:S13]  /*07e0*/  ISETP.GT.U32.AND P0, PT, R13, 0x1ffffff, PT ;  /* 0x01ffffff0d00780c */ /* 0x000fda0003f04070 */
[----:B01----:R-:W-:Y:S05]  /*07f0*/  @P0 BRA `(.L_x_1) ;  /* 0x00000000000c0947 */ /* 0x003fea0003800000 */
[----:B------:R-:W-:-:S07]  /*0800*/  MOV R2, 0x820 ;  /* 0x0000082000027802 */ /* 0x000fce0000000f00 */
[----:B-----5:R-:W-:Y:S05]  /*0810*/  CALL.REL.NOINC `($__internal_0_$__cuda_sm20_rcp_rn_f32_slowpath) ;  /* 0x0000001000b47944 */ /* 0x020fea0003c00000 */
[----:B------:R-:W-:Y:S05]  /*0820*/  BRA `(.L_x_2) ;  /* 0x0000000000107947 */ /* 0x000fea0003800000 */
.L_x_1:
[----:B------:R-:W0:Y:S02]  /*0830*/  MUFU.RCP R3, R0 ;  /* 0x0000000000037308 */ /* 0x000e240000001000 */
[----:B0-----:R-:W-:-:S04]  /*0840*/  FFMA R2, R0, R3, -1 ;  /* 0xbf80000000027423 */ /* 0x001fc80000000003 */
[----:B------:R-:W-:-:S04]  /*0850*/  FADD.FTZ R2, -R2, -RZ ;  /* 0x800000ff02027221 */ /* 0x000fc80000010100 */
[----:B------:R-:W-:-:S07]  /*0860*/  FFMA R22, R3, R2, R3 ;  /* 0x0000000203167223 */ /* 0x000fce0000000003 */
.L_x_2:
[----:B------:R-:W-:Y:S02]  /*0870*/  IMAD.MOV.U32 R0, RZ, RZ, 0x40000000 ;  /* 0x40000000ff007424 */ /* 0x000fe400078e00ff */
[C---:B------:R-:W-:Y:S02]  /*0880*/  FADD R22, R21.reuse, R22 ;  /* 0x0000001615167221 */ /* 0x040fe40000000000 */
[----:B------:R-:W-:-:S05]  /*0890*/  FFMA R0, R21, R0, -1 ;  /* 0xbf80000015007423 */ /* 0x000fca0000000000 */
[----:B------:R-:W-:-:S13]  /*08a0*/  FSETP.GEU.AND P0, PT, |R0|, 1.175494350822287508e-38, PT ;  /* 0x008000000000780b */ /* 0x000fda0003f0e200 */
[----:B------:R-:W-:-:S04]  /*08b0*/  @!P0 FMUL R0, R0, 16777216 ;  /* 0x4b80000000008820 */ /* 0x000fc80000400000 */
[----:B------:R-:W0:Y:S02]  /*08c0*/  MUFU.RSQ R13, R0 ;  /* 0x00000000000d7308 */ /* 0x000e240000001400 */
[----:B0-----:R-:W-:-:S07]  /*08d0*/  @!P0 FMUL R13, R13, 4096 ;  /* 0x458000000d0d8820 */ /* 0x001fce0000400000 */
.L_x_18:
[----:B------:R-:W-:Y:S01]  /*08e0*/  ISETP.NE.AND P0, PT, R14, 0x1, PT ;  /* 0x000000010e00780c */ /* 0x000fe20003f05270 */
[----:B------:R-:W-:Y:S01]  /*08f0*/  BSSY.RECONVERGENT B0, `(.L_x_3) ;  /* 0x0000085000007945 */ /* 0x000fe20003800200 */
[----:B------:R-:W-:Y:S01]  /*0900*/  IMAD.MOV.U32 R2, RZ, RZ, R14 ;  /* 0x000000ffff027224 */ /* 0x000fe200078e000e */
[----:B------:R-:W-:Y:S01]  /*0910*/  MOV R3, R6 ;  /* 0x0000000600037202 */ /* 0x000fe20000000f00 */
[----:B------:R-:W-:Y:S02]  /*0920*/  IMAD.MOV.U32 R0, RZ, RZ, R5 ;  /* 0x000000ffff007224 */ /* 0x000fe400078e0005 */
[----:B------:R-:W-:-:S07]  /*0930*/  IMAD.MOV.U32 R14, RZ, RZ, 0x3 ;  /* 0x00000003ff0e7424 */ /* 0x000fce00078e00ff */
[----:B------:R-:W-:Y:S05]  /*0940*/  @!P0 BRA `(.L_x_4) ;  /* 0x0000000400fc8947 */ /* 0x000fea0003800000 */
[----:B------:R-:W-:-:S13]  /*0950*/  ISETP.NE.AND P0, PT, R2, 0x3, PT ;  /* 0x000000030200780c */ /* 0x000fda0003f05270 */
[----:B------:R-:W-:Y:S05]  /*0960*/  @!P0 BRA `(.L_x_5) ;  /* 0x00000004000c8947 */ /* 0x000fea0003800000 */
[----:B------:R-:W-:-:S13]  /*0970*/  ISETP.NE.AND P0, PT, R2, 0x2, PT ;  /* 0x000000020200780c */ /* 0x000fda0003f05270 */
[----:B------:R-:W-:Y:S05]  /*0980*/  @P0 BRA `(.L_x_6) ;  /* 0x0000000000f00947 */ /* 0x000fea0003800000 */
[----:B------:R-:W-:Y:S01]  /*0990*/  VIADD R8, R8, 0x1 ;  /* 0x0000000108087836 */ /* 0x000fe20000000000 */
[----:B------:R-:W-:Y:S03]  /*09a0*/  BSSY.RECONVERGENT B1, `(.L_x_7) ;  /* 0x000000c000017945 */ /* 0x000fe60003800200 */
[C---:B------:R-:W-:Y:S01]  /*09b0*/  IMAD.WIDE.U32 R24, R8.reuse, -0x2daee0ad, RZ ;  /* 0xd2511f5308187825 */ /* 0x040fe200078e00ff */
[----:B------:R-:W-:-:S13]  /*09c0*/  ISETP.NE.AND P0, PT, R8, RZ, PT ;  /* 0x000000ff0800720c */ /* 0x000fda0003f05270 */
[----:B------:R-:W-:Y:S05]  /*09d0*/  @P0 BRA `(.L_x_8) ;  /* 0x0000000000200947 */ /* 0x000fea0003800000 */
[----:B------:R-:W-:-:S04]  /*09e0*/  IADD3 R9, PT, PT, R9, 0x1, RZ ;  /* 0x0000000109097810 */ /* 0x000fc80007ffe0ff */
[----:B------:R-:W-:-:S13]  /*09f0*/  ISETP.NE.AND P0, PT, R9, RZ, PT ;  /* 0x000000ff0900720c */ /* 0x000fda0003f05270 */
[----:B------:R-:W-:Y:S02]  /*0a00*/  @!P0 VIADD R10, R10, 0x1 ;  /* 0x000000010a0a8836 */ /* 0x000fe40000000000 */
[----:B------:R-:W-:Y:S02]  /*0a10*/  @!P0 VIADD R0, R11, 0x1 ;  /* 0x000000010b008836 */ /* 0x000fe40000000000 */
[----:B------:R-:W-:Y:S01]  /*0a20*/  @!P0 IMAD.MOV.U32 R9, RZ, RZ, RZ ;  /* 0x000000ffff098224 */ /* 0x000fe200078e00ff */
[----:B------:R-:W-:-:S13]  /*0a30*/  ISETP.NE.AND P1, PT, R10, RZ, !P0 ;  /* 0x000000ff0a00720c */ /* 0x000fda0004725270 */
[----:B------:R-:W-:-:S05]  /*0a40*/  @P1 IADD3 R0, PT, PT, R11, RZ, RZ ;  /* 0x000000ff0b001210 */ /* 0x000fca0007ffe0ff */
[----:B------:R-:W-:-:S07]  /*0a50*/  @!P0 IMAD.MOV.U32 R11, RZ, RZ, R0 ;  /* 0x000000ffff0b8224 */ /* 0x000fce00078e0000 */
.L_x_8:
[----:B------:R-:W-:Y:S05]  /*0a60*/  BSYNC.RECONVERGENT B1 ;  /* 0x0000000000017941 */ /* 0x000fea0003800200 */
.L_x_7:
[----:B------:R-:W-:Y:S01]  /*0a70*/  IMAD.WIDE.U32 R26, R10, -0x326172a9, RZ ;  /* 0xcd9e8d570a1a7825 */ /* 0x000fe200078e00ff */
[----:B------:R-:W-:Y:S02]  /*0a80*/  LOP3.LUT R2, R11, UR10, R25, 0x96, !PT ;  /* 0x0000000a0b027c12 */ /* 0x000fe4000f8e9619 */
[----:B------:R-:W-:Y:S01]  /*0a90*/  MOV R0, R6 ;  /* 0x0000000600007202 */ /* 0x000fe20000000f00 */
[----:B------:R-:W-:Y:S01]  /*0aa0*/  IMAD.MOV.U32 R14, RZ, RZ, RZ ;  /* 0x000000ffff0e7224 */ /* 0x000fe200078e00ff */
[----:B------:R-:W-:Y:S01]  /*0ab0*/  LOP3.LUT R4, R9, UR7, R27, 0x96, !PT ;  /* 0x0000000709047c12 */ /* 0x000fe2000f8e961b */
[----:B------:R-:W-:-:S04]  /*0ac0*/  IMAD.WIDE.U32 R2, R2, -0x326172a9, RZ ;  /* 0xcd9e8d5702027825 */ /* 0x000fc800078e00ff */
[----:B------:R-:W-:Y:S01]  /*0ad0*/  IMAD.WIDE.U32 R4, R4, -0x2daee0ad, RZ ;  /* 0xd2511f5304047825 */ /* 0x000fe200078e00ff */
[----:B------:R-:W-:-:S04]  /*0ae0*/  LOP3.LUT R25, R26, UR11, R3, 0x96, !PT ;  /* 0x0000000b1a197c12 */ /* 0x000fc8000f8e9603 */
        /* <DEDUP_REMOVED lines=31> */
[----:B------:R-:W-:Y:S02]  /*0ce0*/  LOP3.LUT R4, R26, UR26, R29, 0x96, !PT ;  /* 0x0000001a1a047c12 */ /* 0x000fe4000f8e961d */
[----:B------:R-:W-:Y:S02]  /*0cf0*/  MOV R5, R28 ;  /* 0x0000001c00057202 */ /* 0x000fe40000000f00 */
[----:B------:R-:W-:Y:S01]  /*0d00*/  LOP3.LUT R24, R24, UR27, R3, 0x96, !PT ;  /* 0x0000001b18187c12 */ /* 0x000fe2000f8e9603 */
[----:B------:R-:W-:Y:S02]  /*0d10*/  IMAD.MOV.U32 R3, RZ, RZ, R7 ;  /* 0x000000ffff037224 */ /* 0x000fe400078e0007 */
[----:B------:R-:W-:Y:S02]  /*0d20*/  IMAD.MOV.U32 R7, RZ, RZ, R2 ;  /* 0x000000ffff077224 */ /* 0x000fe400078e0002 */
[----:B------:R-:W-:Y:S01]  /*0d30*/  IMAD.MOV.U32 R6, RZ, RZ, R24 ;  /* 0x000000ffff067224 */ /* 0x000fe200078e0018 */
[----:B------:R-:W-:Y:S06]  /*0d40*/  BRA `(.L_x_4) ;  /* 0x0000000000fc7947 */ /* 0x000fec0003800000 */
.L_x_6:
[C---:B------:R-:W-:Y:S01]  /*0d50*/  ISETP.NE.AND P0, PT, R2.reuse, RZ, PT ;  /* 0x000000ff0200720c */ /* 0x040fe20003f05270 */
[----:B------:R-:W-:Y:S01]  /*0d60*/  VIADD R14, R2, 0x2 ;  /* 0x00000002020e7836 */ /* 0x000fe20000000000 */
[-C--:B------:R-:W-:Y:S02]  /*0d70*/  MOV R0, R4.reuse ;  /* 0x0000000400007202 */ /* 0x080fe40000000f00 */
[----:B------:R-:W-:Y:S01]  /*0d80*/  SEL R3, R5, R4, !P0 ;  /* 0x0000000405037207 */ /* 0x000fe20004000000 */
[----:B------:R-:W-:Y:S08]  /*0d90*/  BRA `(.L_x_4) ;  /* 0x0000000000e87947 */ /* 0x000ff00003800000 */
.L_x_5:
        /* <DEDUP_REMOVED lines=13> */
.L_x_10:
[----:B------:R-:W-:Y:S05]  /*0e70*/  BSYNC.RECONVERGENT B1 ;  /* 0x0000000000017941 */ /* 0x000fea0003800200 */
.L_x_9:
[----:B------:R-:W-:Y:S01]  /*0e80*/  IMAD.WIDE.U32 R26, R10, -0x326172a9, RZ ;  /* 0xcd9e8d570a1a7825 */ /* 0x000fe200078e00ff */
[----:B------:R-:W-:-:S03]  /*0e90*/  LOP3.LUT R2, R11, UR10, R25, 0x96, !PT ;  /* 0x0000000a0b027c12 */ /* 0x000fc6000f8e9619 */
[----:B------:R-:W-:Y:S02]  /*0ea0*/  HFMA2 R14, -RZ, RZ, 0, 5.9604644775390625e-08 ;  /* 0x00000001ff0e7431 */ /* 0x000fe400000001ff */
[----:B------:R-:W-:Y:S01]  /*0eb0*/  IMAD.MOV.U32 R0, RZ, RZ, R7 ;  /* 0x000000ffff007224 */ /* 0x000fe200078e0007 */
        /* <DEDUP_REMOVED lines=36> */
[----:B------:R-:W-:Y:S01]  /*1100*/  MOV R5, R4 ;  /* 0x0000000400057202 */ /* 0x000fe20000000f00 */
[----:B------:R-:W-:Y:S01]  /*1110*/  IMAD.MOV.U32 R7, RZ, RZ, R26 ;  /* 0x000000ffff077224 */ /* 0x000fe200078e001a */
[----:B------:R-:W-:Y:S01]  /*1120*/  LOP3.LUT R6, R2, UR27, R27, 0x96, !PT ;  /* 0x0000001b02067c12 */ /* 0x000fe2000f8e961b */
[----:B------:R-:W-:-:S07]  /*1130*/  IMAD.MOV.U32 R4, RZ, RZ, R3 ;  /* 0x000000ffff047224 */ /* 0x000fce00078e0003 */
.L_x_4:
[----:B------:R-:W-:Y:S05]  /*1140*/  BSYNC.RECONVERGENT B0 ;  /* 0x0000000000007941 */ /* 0x000fea0003800200 */
.L_x_3:
[----:B------:R-:W-:Y:S01]  /*1150*/  I2FP.F32.U32 R0, R0 ;  /* 0x0000000000007245 */ /* 0x000fe20000201000 */
[----:B------:R-:W-:Y:S01]  /*1160*/  IMAD.MOV.U32 R24, RZ, RZ, 0x2f800000 ;  /* 0x2f800000ff187424 */ /* 0x000fe200078e00ff */
[----:B------:R-:W-:Y:S03]  /*1170*/  BSSY.RECONVERGENT B0, `(.L_x_11) ;  /* 0x0000011000007945 */ /* 0x000fe60003800200 */
[----:B------:R-:W-:-:S04]  /*1180*/  FFMA R0, R0, R24, 1.1641532182693481445e-10 ;  /* 0x2f00000000007423 */ /* 0x000fc80000000018 */
[----:B------:R-:W-:-:S04]  /*1190*/  FADD R27, -R0, 1 ;  /* 0x3f800000001b7421 */ /* 0x000fc80000000100 */
[----:B------:R-:W0:Y:S08]  /*11a0*/  MUFU.RCP R2, R27 ;  /* 0x0000001b00027308 */ /* 0x000e300000001000 */
[----:B------:R-:W1:Y:S01]  /*11b0*/  FCHK P0, R0, R27 ;  /* 0x0000001b00007302 */ /* 0x000e620000000000 */
[----:B0-----:R-:W-:-:S04]  /*11c0*/  FFMA R23, -R27, R2, 1 ;  /* 0x3f8000001b177423 */ /* 0x001fc80000000102 */
[----:B------:R-:W-:Y:S01]  /*11d0*/  FFMA R25, R2, R23, R2 ;  /* 0x0000001702197223 */ /* 0x000fe20000000002 */
[----:B------:R-:W-:-:S03]  /*11e0*/  I2FP.F32.U32 R23, R3 ;  /* 0x0000000300177245 */ /* 0x000fc60000201000 */
[----:B------:R-:W-:Y:S02]  /*11f0*/  FFMA R2, R0, R25, RZ ;  /* 0x0000001900027223 */ /* 0x000fe400000000ff */
[----:B------:R-:W-:Y:S02]  /*1200*/  FFMA R23, R23, R24, 1.1641532182693481445e-10 ;  /* 0x2f00000017177423 */ /* 0x000fe40000000018 */
[----:B------:R-:W-:-:S04]  /*1210*/  FFMA R3, -R27, R2, R0 ;  /* 0x000000021b037223 */ /* 0x000fc80000000100 */
[----:B------:R-:W-:Y:S01]  /*1220*/  FFMA R3, R25, R3, R2 ;  /* 0x0000000319037223 */ /* 0x000fe20000000002 */
[----:B-1----:R-:W-:Y:S06]  /*1230*/  @!P0 BRA `(.L_x_12) ;  /* 0x0000000000108947 */ /* 0x002fec0003800000 */
[----:B------:R-:W-:Y:S02]  /*1240*/  MOV R3, R27 ;  /* 0x0000001b00037202 */ /* 0x000fe40000000f00 */
[----:B------:R-:W-:-:S07]  /*1250*/  MOV R24, 0x1270 ;  /* 0x0000127000187802 */ /* 0x000fce0000000f00 */
[----:B-----5:R-:W-:Y:S05]  /*1260*/  CALL.REL.NOINC `($__internal_1_$__cuda_sm3x_div_rn_noftz_f32_slowpath) ;  /* 0x0000000800f07944 */ /* 0x020fea0003c00000 */
[----:B------:R-:W-:-:S07]  /*1270*/  IMAD.MOV.U32 R3, RZ, RZ, R2 ;  /* 0x000000ffff037224 */ /* 0x000fce00078e0002 */
.L_x_12:
[----:B------:R-:W-:Y:S05]  /*1280*/  BSYNC.RECONVERGENT B0 ;  /* 0x0000000000007941 */ /* 0x000fea0003800200 */
.L_x_11:
[----:B------:R-:W-:Y:S01]  /*1290*/  FSETP.GEU.AND P1, PT, R3, 1.175494350822287508e-38, PT ;  /* 0x008000000300780b */ /* 0x000fe20003f2e000 */
[----:B------:R-:W-:Y:S01]  /*12a0*/  FMUL R0, R0, R0 ;  /* 0x0000000000007220 */ /* 0x000fe20000400000 */
[----:B------:R-:W-:Y:S01]  /*12b0*/  IMAD.MOV.U32 R28, RZ, RZ, 0x3bbb989d ;  /* 0x3bbb989dff1c7424 */ /* 0x000fe200078e00ff */
[----:B------:R-:W-:Y:S02]  /*12c0*/  BSSY.RECONVERGENT B0, `(.L_x_13) ;  /* 0x000006f000007945 */ /* 0x000fe40003800200 */
[----:B------:R-:W-:Y:S01]  /*12d0*/  FMUL R23, R23, R0 ;  /* 0x0000000017177220 */ /* 0x000fe20000400000 */
[----:B------:R-:W-:-:S04]  /*12e0*/  FSEL R0, RZ, -23, P1 ;  /* 0xc1b80000ff007808 */ /* 0x000fc80000800000 */
[----:B------:R-:W-:-:S03]  /*12f0*/  FSETP.GEU.AND P0, PT, R23, 1.175494350822287508e-38, PT ;  /* 0x008000001700780b */ /* 0x000fc60003f0e000 */
[----:B------:R-:W-:-:S04]  /*1300*/  @!P1 FMUL R3, R3, 8388608 ;  /* 0x4b00000003039820 */ /* 0x000fc80000400000 */
[C---:B------:R-:W-:Y:S01]  /*1310*/  VIADD R2, R3.reuse, 0xc0d55555 ;  /* 0xc0d5555503027836 */ /* 0x040fe20000000000 */
[----:B------:R-:W-:-:S04]  /*1320*/  ISETP.GT.U32.AND P1, PT, R3, 0x7f7fffff, PT ;  /* 0x7f7fffff0300780c */ /* 0x000fc80003f24070 */
[----:B------:R-:W-:Y:S01]  /*1330*/  LOP3.LUT R24, R2, 0xff800000, RZ, 0xc0, !PT ;  /* 0xff80000002187812 */ /* 0x000fe200078ec0ff */
[----:B------:R-:W-:Y:S02]  /*1340*/  IMAD.MOV.U32 R2, RZ, RZ, 0x3e055027 ;  /* 0x3e055027ff027424 */ /* 0x000fe400078e00ff */
[----:B------:R-:W-:Y:S01]  /*1350*/  @!P0 FMUL R23, R23, 8388608 ;  /* 0x4b00000017178820 */ /* 0x000fe20000400000 */
[-C--:B------:R-:W-:Y:S02]  /*1360*/  IADD3 R25, PT, PT, R3, -R24.reuse, RZ ;  /* 0x8000001803197210 */ /* 0x080fe40007ffe0ff */
[----:B------:R-:W-:Y:S01]  /*1370*/  I2FP.F32.S32 R27, R24 ;  /* 0x00000018001b7245 */ /* 0x000fe20000201400 */
[----:B------:R-:W-:Y:S02]  /*1380*/  VIADD R24, R23, 0xc0d55555 ;  /* 0xc0d5555517187836 */ /* 0x000fe40000000000 */
[----:B------:R-:W-:Y:S02]  /*1390*/  FADD R25, R25, -1 ;  /* 0xbf80000019197421 */ /* 0x000fe40000000000 */
[----:B------:R-:W-:Y:S01]  /*13a0*/  FFMA R27, R27, 1.1920928955078125e-07, R0 ;  /* 0x340000001b1b7823 */ /* 0x000fe20000000000 */
[----:B------:R-:W-:Y:S01]  /*13b0*/  MOV R0, 0x7f800000 ;  /* 0x7f80000000007802 */ /* 0x000fe20000000f00 */
[----:B------:R-:W-:Y:S01]  /*13c0*/  FFMA R26, R25, -R2, 0.14084610342979431152 ;  /* 0x3e1039f6191a7423 */ /* 0x000fe20000000802 */
[----:B------:R-:W-:-:S03]  /*13d0*/  LOP3.LUT R24, R24, 0xff800000, RZ, 0xc0, !PT ;  /* 0xff80000018187812 */ /* 0x000fc600078ec0ff */
[----:B------:R-:W-:Y:S01]  /*13e0*/  FFMA R26, R25, R26, -0.12148627638816833496 ;  /* 0xbdf8cdcc191a7423 */ /* 0x000fe2000000001a */
[----:B------:R-:W-:-:S03]  /*13f0*/  I2FP.F32.S32 R29, R24 ;  /* 0x00000018001d7245 */ /* 0x000fc60000201400 */
[----:B------:R-:W-:-:S04]  /*1400*/  FFMA R26, R25, R26, 0.13980610668659210205 ;  /* 0x3e0f2955191a7423 */ /* 0x000fc8000000001a */
[----:B------:R-:W-:-:S04]  /*1410*/  FFMA R26, R25, R26, -0.16684235632419586182 ;  /* 0xbe2ad8b9191a7423 */ /* 0x000fc8000000001a */
[----:B------:R-:W-:-:S04]  /*1420*/  FFMA R26, R25, R26, 0.20012299716472625732 ;  /* 0x3e4ced0b191a7423 */ /* 0x000fc8000000001a */
[----:B------:R-:W-:-:S04]  /*1430*/  FFMA R26, R25, R26, -0.24999669194221496582 ;  /* 0xbe7fff22191a7423 */ /* 0x000fc8000000001a */
[----:B------:R-:W-:-:S04]  /*1440*/  FFMA R26, R25, R26, 0.33333182334899902344 ;  /* 0x3eaaaa78191a7423 */ /* 0x000fc8000000001a */
[----:B------:R-:W-:-:S04]  /*1450*/  FFMA R26, R25, R26, -0.5 ;  /* 0xbf000000191a7423 */ /* 0x000fc8000000001a */
[----:B------:R-:W-:-:S04]  /*1460*/  FMUL R26, R25, R26 ;  /* 0x0000001a191a7220 */ /* 0x000fc80000400000 */
[----:B------:R-:W-:Y:S01]  /*1470*/  FFMA R26, R25, R26, R25 ;  /* 0x0000001a191a7223 */ /* 0x000fe20000000019 */
[----:B------:R-:W-:-:S03]  /*1480*/  IMAD.IADD R25, R23, 0x1, -R24 ;  /* 0x0000000117197824 */ /* 0x000fc600078e0a18 */
[----:B------:R-:W-:Y:S01]  /*1490*/  FFMA R26, R27, 0.69314718246459960938, R26 ;  /* 0x3f3172181b1a7823 */ /* 0x000fe2000000001a */
[C---:B------:R-:W-:Y:S01]  /*14a0*/  @P1 FFMA R26, R3.reuse, R0, +INF ;  /* 0x7f800000031a1423 */ /* 0x040fe20000000000 */
[----:B------:R-:W-:Y:S01]  /*14b0*/  FSETP.NEU.AND P1, PT, R3, RZ, PT ;  /* 0x000000ff0300720b */ /* 0x000fe20003f2d000 */
[----:B------:R-:W-:Y:S01]  /*14c0*/  FADD R25, R25, -1 ;  /* 0xbf80000019197421 */ /* 0x000fe20000000000 */
[----:B------:R-:W-:Y:S02]  /*14d0*/  HFMA2 R27, -RZ, RZ, 3.7421875, 0 ;  /* 0x437c0000ff1b7431 */ /* 0x000fe400000001ff */
[----:B------:R-:W-:Y:S01]  /*14e0*/  FSEL R26, R26, -INF , P1 ;  /* 0xff8000001a1a7808 */ /* 0x000fe20000800000 */
[----:B------:R-:W-:-:S04]  /*14f0*/  FFMA R2, R25, -R2, 0.14084610342979431152 ;  /* 0x3e1039f619027423 */ /* 0x000fc80000000802 */
[----:B------:R-:W-:Y:S01]  /*1500*/  FMUL R3, R13, R26 ;  /* 0x0000001a0d037220 */ /* 0x000fe20000400000 */
[----:B------:R-:W-:-:S03]  /*1510*/  FFMA R26, R25, R2, -0.12148627638816833496 ;  /* 0xbdf8cdcc191a7423 */ /* 0x000fc60000000002 */
[----:B------:R-:W-:Y:S01]  /*1520*/  FFMA.SAT R2, R3, R28, 0.5 ;  /* 0x3f00000003027423 */ /* 0x000fe2000000201c */
[----:B------:R-:W-:-:S03]  /*1530*/  FFMA R26, R25, R26, 0.13980610668659210205 ;  /* 0x3e0f2955191a7423 */ /* 0x000fc6000000001a */
[----:B------:R-:W-:Y:S01]  /*1540*/  FFMA.RM R2, R2, R27, 12582913 ;  /* 0x4b40000102027423 */ /* 0x000fe2000000401b */
[----:B------:R-:W-:-:S03]  /*1550*/  FFMA R28, R25, R26, -0.16684235632419586182 ;  /* 0xbe2ad8b9191c7423 */ /* 0x000fc6000000001a */
[C---:B------:R-:W-:Y:S01]  /*1560*/  FADD R26, R2.reuse, -12583039 ;  /* 0xcb40007f021a7421 */ /* 0x040fe20000000000 */
[----:B------:R-:W-:Y:S01]  /*1570*/  FFMA R28, R25, R28, 0.20012299716472625732 ;  /* 0x3e4ced0b191c7423 */ /* 0x000fe2000000001c */
[----:B------:R-:W-:Y:S02]  /*1580*/  IMAD.SHL.U32 R2, R2, 0x800000, RZ ;  /* 0x0080000002027824 */ /* 0x000fe400078e00ff */
[----:B------:R-:W-:Y:S01]  /*1590*/  FFMA R26, R3, 1.4426950216293334961, -R26 ;  /* 0x3fb8aa3b031a7823 */ /* 0x000fe2000000081a */
[----:B------:R-:W-:-:S03]  /*15a0*/  FFMA R28, R25, R28, -0.24999669194221496582 ;  /* 0xbe7fff22191c7423 */ /* 0x000fc6000000001c */
[----:B------:R-:W-:Y:S01]  /*15b0*/  FFMA R26, R3, 1.925963033500011079e-08, R26 ;  /* 0x32a57060031a7823 */ /* 0x000fe2000000001a */
[----:B------:R-:W-:-:S03]  /*15c0*/  FFMA R28, R25, R28, 0.33333182334899902344 ;  /* 0x3eaaaa78191c7423 */ /* 0x000fc6000000001c */
[----:B------:R-:W0:Y:S01]  /*15d0*/  MUFU.EX2 R27, R26 ;  /* 0x0000001a001b7308 */ /* 0x000e220000000800 */
[----:B------:R-:W-:Y:S01]  /*15e0*/  FFMA R30, R25, R28, -0.5 ;  /* 0xbf000000191e7423 */ /* 0x000fe2000000001c */
[----:B------:R-:W-:Y:S02]  /*15f0*/  FSEL R28, RZ, -23, P0 ;  /* 0xc1b80000ff1c7808 */ /* 0x000fe40000000000 */
[----:B------:R-:W-:Y:S01]  /*1600*/  ISETP.GT.U32.AND P0, PT, R23, 0x7f7fffff, PT ;  /* 0x7f7fffff1700780c */ /* 0x000fe20003f04070 */
[----:B------:R-:W-:Y:S02]  /*1610*/  FMUL R30, R25, R30 ;  /* 0x0000001e191e7220 */ /* 0x000fe40000400000 */
[----:B------:R-:W-:Y:S02]  /*1620*/  FFMA R28, R29, 1.1920928955078125e-07, R28 ;  /* 0x340000001d1c7823 */ /* 0x000fe4000000001c */
[----:B------:R-:W-:-:S04]  /*1630*/  FFMA R25, R25, R30, R25 ;  /* 0x0000001e19197223 */ /* 0x000fc80000000019 */
[----:B------:R-:W-:Y:S01]  /*1640*/  FFMA R28, R28, 0.69314718246459960938, R25 ;  /* 0x3f3172181c1c7823 */ /* 0x000fe20000000019 */
[----:B------:R-:W-:Y:S01]  /*1650*/  FADD R25, R21, -1.3862943649291992188 ;  /* 0xbfb1721815197421 */ /* 0x000fe20000000000 */
[----:B0-----:R-:W-:Y:S02]  /*1660*/  FMUL R2, R2, R27 ;  /* 0x0000001b02027220 */ /* 0x001fe40000400000 */
[C---:B------:R-:W-:Y:S01]  /*1670*/  @P0 FFMA R28, R23.reuse, R0, +INF ;  /* 0x7f800000171c0423 */ /* 0x040fe20000000000 */
[----:B------:R-:W-:Y:S01]  /*1680*/  FFMA R25, R22, R3, R25 ;  /* 0x0000000316197223 */ /* 0x000fe20000000019 */
[----:B------:R-:W-:Y:S01]  /*1690*/  FSETP.NEU.AND P0, PT, R23, RZ, PT ;  /* 0x000000ff1700720b */ /* 0x000fe20003f0d000 */
[----:B------:R-:W-:-:S03]  /*16a0*/  FMUL R2, R21, R2 ;  /* 0x0000000215027220 */ /* 0x000fc60000400000 */
[----:B------:R-:W-:Y:S01]  /*16b0*/  FSEL R28, R28, -INF , P0 ;  /* 0xff8000001c1c7808 */ /* 0x000fe20000000000 */
[----:B------:R-:W-:-:S05]  /*16c0*/  FADD R25, -R2, R25 ;  /* 0x0000001902197221 */ /* 0x000fca0000000100 */
[----:B------:R-:W-:-:S13]  /*16d0*/  FSETP.GT.AND P0, PT, R25, R28, PT ;  /* 0x0000001c1900720b */ /* 0x000fda0003f04000 */
[----:B------:R-:W0:Y:S01]  /*16e0*/  @P0 S2R R3, SR_CgaCtaId ;  /* 0x0000000000030919 */ /* 0x000e220000008800 */
[----:B------:R-:W-:-:S05]  /*16f0*/  @P0 MOV R0, 0x400 ;  /* 0x0000040000000802 */ /* 0x000fca0000000f00 */
[----:B------:R-:W-:-:S05]  /*1700*/  @P0 VIADD R0, R0, 0x10 ;  /* 0x0000001000000836 */ /* 0x000fca0000000000 */
[----:B0-----:R-:W-:-:S04]  /*1710*/  @P0 LEA R3, R3, R0, 0x18 ;  /* 0x0000000003030211 */ /* 0x001fc800078ec0ff */
[----:B------:R-:W-:-:S05]  /*1720*/  @P0 LEA R3, R20, R3, 0x2 ;  /* 0x0000000314030211 */ /* 0x000fca00078e10ff */
[----:B------:R0:W-:Y:S01]  /*1730*/  @P0 STS [R3], R2 ;  /* 0x0000000203000388 */ /* 0x0001e20000000800 */
[----:B------:R-:W-:Y:S01]  /*1740*/  BAR.SYNC.DEFER_BLOCKING 0x0 ;  /* 0x0000000000007b1d */ /* 0x000fe20000010000 */
[----:B------:R-:W-:-:S13]  /*1750*/  ISETP.NE.AND P0, PT, R20, RZ, PT ;  /* 0x000000ff1400720c */ /* 0x000fda0003f05270 */
[----:B0-----:R-:W-:Y:S05]  /*1760*/  @P0 BRA `(.L_x_14) ;  /* 0x0000000000900947 */ /* 0x001fea0003800000 */
[----:B------:R-:W0:Y:S01]  /*1770*/  S2UR UR5, SR_CgaCtaId ;  /* 0x00000000000579c3 */ /* 0x000e220000008800 */
[----:B------:R-:W-:Y:S02]  /*1780*/  UMOV UR4, 0x400 ;  /* 0x0000040000047882 */ /* 0x000fe40000000000 */
[----:B0-----:R-:W-:-:S09]  /*1790*/  ULEA UR29, UR5, UR4, 0x18 ;  /* 0x00000004051d7291 */ /* 0x001fd2000f8ec0ff */
[----:B------:R-:W0:Y:S02]  /*17a0*/  LDS R3, [UR29+0x10] ;  /* 0x0000101dff037984 */ /* 0x000e240008000800 */
[----:B0-----:R-:W-:-:S13]  /*17b0*/  FSETP.GT.AND P0, PT, R3, RZ, PT ;  /* 0x000000ff0300720b */ /* 0x001fda0003f04000 */
[----:B------:R-:W-:Y:S05]  /*17c0*/  @P0 BRA `(.L_x_15) ;  /* 0x0000000000280947 */ /* 0x000fea0003800000 */
[----:B------:R-:W-:-:S04]  /*17d0*/  UIADD3 UR4, UPT, UPT, UR4, 0x10, URZ ;  /* 0x0000001004047890 */ /* 0x000fc8000fffe0ff */
[----:B------:R-:W-:-:S03]  /*17e0*/  ULEA UR5, UR5, UR4, 0x18 ;  /* 0x0000000405057291 */ /* 0x000fc6000f8ec0ff */
[----:B------:R-:W-:-:S09]  /*17f0*/  UMOV UR4, URZ ;  /* 0x000000ff00047c82 */ /* 0x000fd20008000000 */
.L_x_16:
[----:B------:R-:W-:-:S04]  /*1800*/  UIADD3 UR4, UPT, UPT, UR4, 0x1, URZ ;  /* 0x0000000104047890 */ /* 0x000fc8000fffe0ff */
[----:B------:R-:W-:-:S09]  /*1810*/  UISETP.NE.AND UP0, UPT, UR4, UR28, UPT ;  /* 0x0000001c0400728c */ /* 0x000fd2000bf05270 */
[----:B------:R-:W-:Y:S05]  /*1820*/  BRA.U !UP0, `(.L_x_14) ;  /* 0x0000000108607547 */ /* 0x000fea000b800000 */
[----:B------:R-:W-:-:S09]  /*1830*/  ULEA UR29, UR4, UR5, 0x2 ;  /* 0x00000005041d7291 */ /* 0x000fd2000f8e10ff */
[----:B------:R-:W0:Y:S02]  /*1840*/  LDS R3, [UR29] ;  /* 0x0000001dff037984 */ /* 0x000e240008000800 */
[----:B0-----:R-:W-:-:S13]  /*1850*/  FSETP.GT.AND P0, PT, R3, RZ, PT ;  /* 0x000000ff0300720b */ /* 0x001fda0003f04000 */
[----:B------:R-:W-:Y:S05]  /*1860*/  @!P0 BRA `(.L_x_16) ;  /* 0xfffffffc00e48947 */ /* 0x000fea000383ffff */
.L_x_15:
[----:B------:R-:W0:Y:S08]  /*1870*/  MUFU.RCP R23, R12 ;  /* 0x0000000c00177308 */ /* 0x000e300000001000 */
[----:B------:R-:W1:Y:S01]  /*1880*/  FCHK P0, R3, R12 ;  /* 0x0000000c03007302 */ /* 0x000e620000000000 */
[----:B0-----:R-:W-:-:S04]  /*1890*/  FFMA R0, -R12, R23, 1 ;  /* 0x3f8000000c007423 */ /* 0x001fc80000000117 */
[----:B------:R-:W-:-:S04]  /*18a0*/  FFMA R0, R23, R0, R23 ;  /* 0x0000000017007223 */ /* 0x000fc80000000017 */
[----:B------:R-:W-:-:S04]  /*18b0*/  FFMA R23, R0, R3, RZ ;  /* 0x0000000300177223 */ /* 0x000fc800000000ff */
[----:B------:R-:W-:-:S04]  /*18c0*/  FFMA R2, -R12, R23, R3 ;  /* 0x000000170c027223 */ /* 0x000fc80000000103 */
[----:B------:R-:W-:Y:S01]  /*18d0*/  FFMA R23, R0, R2, R23 ;  /* 0x0000000200177223 */ /* 0x000fe20000000017 */
[----:B-1----:R-:W-:Y:S06]  /*18e0*/  @!P0 BRA `(.L_x_17) ;  /* 0x0000000000148947 */ /* 0x002fec0003800000 */
[----:B------:R-:W-:Y:S01]  /*18f0*/  IMAD.MOV.U32 R0, RZ, RZ, R3 ;  /* 0x000000ffff007224 */ /* 0x000fe200078e0003 */
[----:B------:R-:W-:Y:S01]  /*1900*/  MOV R24, 0x1930 ;  /* 0x0000193000187802 */ /* 0x000fe20000000f00 */
[----:B------:R-:W-:-:S07]  /*1910*/  IMAD.MOV.U32 R3, RZ, RZ, R12 ;  /* 0x000000ffff037224 */ /* 0x000fce00078e000c */
[----:B-----5:R-:W-:Y:S05]  /*1920*/  CALL.REL.NOINC `($__internal_1_$__cuda_sm3x_div_rn_noftz_f32_slowpath) ;  /* 0x0000000400407944 */ /* 0x020fea0003c00000 */
[----:B------:R-:W-:-:S07]  /*1930*/  MOV R23, R2 ;  /* 0x0000000200177202 */ /* 0x000fce0000000f00 */
.L_x_17:
[----:B------:R-:W0:Y:S01]  /*1940*/  S2UR UR5, SR_CgaCtaId ;  /* 0x00000000000579c3 */ /* 0x000e220000008800 */
[----:B------:R-:W-:Y:S01]  /*1950*/  UMOV UR4, 0x400 ;  /* 0x0000040000047882 */ /* 0x000fe20000000000 */
[----:B------:R-:W-:-:S06]  /*1960*/  IMAD.MOV.U32 R0, RZ, RZ, 0x1 ;  /* 0x00000001ff007424 */ /* 0x000fcc00078e00ff */
[----:B------:R-:W1:Y:S01]  /*1970*/  LDC.64 R2, c[0x0][0x388] ;  /* 0x0000e200ff027b82 */ /* 0x000e620000000a00 */
[----:B0-----:R-:W-:Y:S01]  /*1980*/  ULEA UR4, UR5, UR4, 0x18 ;  /* 0x0000000405047291 */ /* 0x001fe2000f8ec0ff */
[----:B-1----:R0:W-:Y:S08]  /*1990*/  STG.E desc[UR8][R2.64], R23 ;  /* 0x0000001702007986 */ /* 0x0021f0000c101908 */
[----:B------:R0:W-:Y:S03]  /*19a0*/  STS [UR4], R0 ;  /* 0x00000000ff007988 */ /* 0x0001e60008000804 */
.L_x_14:
[----:B------:R-:W-:Y:S05]  /*19b0*/  BSYNC.RECONVERGENT B0 ;  /* 0x0000000000007941 */ /* 0x000fea0003800200 */
.L_x_13:
[----:B------:R-:W1:Y:S01]  /*19c0*/  S2UR UR5, SR_CgaCtaId ;  /* 0x00000000000579c3 */ /* 0x000e620000008800 */
[----:B------:R-:W-:Y:S02]  /*19d0*/  UMOV UR4, 0x400 ;  /* 0x0000040000047882 */ /* 0x000fe40000000000 */
[----:B-1----:R-:W-:-:S09]  /*19e0*/  ULEA UR4, UR5, UR4, 0x18 ;  /* 0x0000000405047291 */ /* 0x002fd2000f8ec0ff */
[----:B0-----:R-:W0:Y:S02]  /*19f0*/  LDS R0, [UR4] ;  /* 0x00000004ff007984 */ /* 0x001e240008000800 */
[----:B0-----:R-:W-:-:S13]  /*1a00*/  ISETP.NE.AND P0, PT, R0, RZ, PT ;  /* 0x000000ff0000720c */ /* 0x001fda0003f05270 */
[----:B------:R-:W-:Y:S05]  /*1a10*/  @!P0 BRA `(.L_x_18) ;  /* 0xffffffec00b08947 */ /* 0x000fea000383ffff */
.L_x_0:
[----:B------:R-:W-:Y:S01]  /*1a20*/  BAR.SYNC.DEFER_BLOCKING 0x0 ;  /* 0x0000000000007b1d */ /* 0x000fe20000010000 */
[----:B------:R-:W-:-:S06]  /*1a30*/  UIADD3 UR4, UPT, UPT, UR28, -0x1, URZ ;  /* 0xffffffff1c047890 */ /* 0x000fcc000fffe0ff */
[----:B------:R-:W-:-:S13]  /*1a40*/  ISETP.NE.AND P0, PT, R20, UR4, PT ;  /* 0x0000000414007c0c */ /* 0x000fda000bf05270 */
[----:B------:R-:W-:Y:S05]  /*1a50*/  @P0 EXIT ;  /* 0x000000000000094d */ /* 0x000fea0003800000 */
[----:B------:R-:W0:Y:S01]  /*1a60*/  LDC.64 R2, c[0x0][0x380] ;  /* 0x0000e000ff027b82 */ /* 0x000e220000000a00 */
[----:B------:R-:W-:Y:S01]  /*1a70*/  IMAD.U32 R12, RZ, RZ, UR7 ;  /* 0x00000007ff0c7e24 */ /* 0x000fe2000f8e00ff */
[----:B------:R-:W-:Y:S01]  /*1a80*/  MOV R13, UR10 ;  /* 0x0000000a000d7c02 */ /* 0x000fe20008000f00 */
[----:B0-----:R-:W-:Y:S04]  /*1a90*/  STG.E.128 desc[UR8][R2.64], R8 ;  /* 0x0000000802007986 */ /* 0x001fe8000c101d08 */
[----:B------:R-:W-:Y:S04]  /*1aa0*/  STG.E.128 desc[UR8][R2.64+0x10], R4 ;  /* 0x0000100402007986 */ /* 0x000fe8000c101d08 */
[----:B------:R-:W-:Y:S04]  /*1ab0*/  STG.E.128 desc[UR8][R2.64+0x20], R12 ;  /* 0x0000200c02007986 */ /* 0x000fe8000c101d08 */
[----:B-----5:R-:W-:Y:S04]  /*1ac0*/  STG.E.64 desc[UR8][R2.64+0x30], R16 ;  /* 0x0000301002007986 */ /* 0x020fe8000c101b08 */
[----:B------:R-:W-:Y:S01]  /*1ad0*/  STG.E.64 desc[UR8][R2.64+0x38], R18 ;  /* 0x0000381202007986 */ /* 0x000fe2000c101b08 */
[----:B------:R-:W-:Y:S05]  /*1ae0*/  EXIT ;  /* 0x000000000000794d */ /* 0x000fea0003800000 */
        .weak           $__internal_0_$__cuda_sm20_rcp_rn_f32_slowpath
        .type           $__internal_0_$__cuda_sm20_rcp_rn_f32_slowpath,@function
        .size           $__internal_0_$__cuda_sm20_rcp_rn_f32_slowpath,($__internal_1_$__cuda_sm3x_div_rn_noftz_f32_slowpath - $__internal_0_$__cuda_sm20_rcp_rn_f32_slowpath)
$__internal_0_$__cuda_sm20_rcp_rn_f32_slowpath:
[----:B------:R-:W-:-:S05]  /*1af0*/  IMAD.SHL.U32 R3, R0, 0x2, RZ ;  /* 0x0000000200037824 */ /* 0x000fca00078e00ff */
[----:B------:R-:W-:-:S04]  /*1b00*/  SHF.R.U32.HI R3, RZ, 0x18, R3 ;  /* 0x00000018ff037819 */ /* 0x000fc80000011603 */
[----:B------:R-:W-:-:S13]  /*1b10*/  ISETP.NE.U32.AND P0, PT, R3, RZ, PT ;  /* 0x000000ff0300720c */ /* 0x000fda0003f05070 */
[----:B------:R-:W-:Y:S05]  /*1b20*/  @P0 BRA `(.L_x_19) ;  /* 0x00000000002c0947 */ /* 0x000fea0003800000 */
[----:B------:R-:W-:-:S05]  /*1b30*/  IMAD.SHL.U32 R3, R0, 0x2, RZ ;  /* 0x0000000200037824 */ /* 0x000fca00078e00ff */
[----:B------:R-:W-:-:S13]  /*1b40*/  ISETP.NE.AND P0, PT, R3, RZ, PT ;  /* 0x000000ff0300720c */ /* 0x000fda0003f05270 */
[----:B------:R2:W3:Y:S01]  /*1b50*/  @!P0 MUFU.RCP R3, R0 ;  /* 0x0000000000038308 */ /* 0x0004e20000001000 */
[----:B------:R-:W-:Y:S05]  /*1b60*/  @!P0 BRA `(.L_x_20) ;  /* 0x0000000000a48947 */ /* 0x000fea0003800000 */
[----:B------:R-:W-:-:S04]  /*1b70*/  FFMA R13, R0, 1.84467440737095516160e+19, RZ ;  /* 0x5f800000000d7823 */ /* 0x000fc800000000ff */
[----:B--2---:R-:W3:Y:S02]  /*1b80*/  MUFU.RCP R0, R13 ;  /* 0x0000000d00007308 */ /* 0x004ee40000001000 */
[----:B---3--:R-:W-:-:S04]  /*1b90*/  FFMA R3, R13, R0, -1 ;  /* 0xbf8000000d037423 */ /* 0x008fc80000000000 */
[----:B------:R-:W-:-:S04]  /*1ba0*/  FADD.FTZ R3, -R3, -RZ ;  /* 0x800000ff03037221 */ /* 0x000fc80000010100 */
[----:B------:R-:W-:-:S04]  /*1bb0*/  FFMA R0, R0, R3, R0 ;  /* 0x0000000300007223 */ /* 0x000fc80000000000 */
[----:B------:R-:W-:Y:S01]  /*1bc0*/  FFMA R3, R0, 1.84467440737095516160e+19, RZ ;  /* 0x5f80000000037823 */ /* 0x000fe200000000ff */
[----:B------:R-:W-:Y:S06]  /*1bd0*/  BRA `(.L_x_20) ;  /* 0x0000000000887947 */ /* 0x000fec0003800000 */
.L_x_19:
[----:B------:R-:W-:-:S04]  /*1be0*/  IADD3 R13, PT, PT, R3, -0xfd, RZ ;  /* 0xffffff03030d7810 */ /* 0x000fc80007ffe0ff */
[----:B------:R-:W-:-:S13]  /*1bf0*/  ISETP.GT.U32.AND P0, PT, R13, 0x1, PT ;  /* 0x000000010d00780c */ /* 0x000fda0003f04070 */
[----:B------:R-:W-:Y:S05]  /*1c00*/  @P0 BRA `(.L_x_21) ;  /* 0x0000000000780947 */ /* 0x000fea0003800000 */
[----:B------:R-:W-:Y:S01]  /*1c10*/  LOP3.LUT R22, R0, 0x7fffff, RZ, 0xc0, !PT ;  /* 0x007fffff00167812 */ /* 0x000fe200078ec0ff */
[----:B------:R-:W-:Y:S02]  /*1c20*/  IMAD.MOV.U32 R26, RZ, RZ, 0x3 ;  /* 0x00000003ff1a7424 */ /* 0x000fe400078e00ff */
[----:B------:R-:W-:Y:S01]  /*1c30*/  VIADD R3, R3, 0xffffff04 ;  /* 0xffffff0403037836 */ /* 0x000fe20000000000 */
[----:B------:R-:W-:Y:S02]  /*1c40*/  LOP3.LUT R22, R22, 0x3f800000, RZ, 0xfc, !PT ;  /* 0x3f80000016167812 */ /* 0x000fe400078efcff */
[----:B------:R-:W-:Y:S02]  /*1c50*/  SHF.L.U32 R27, R26, R13, RZ ;  /* 0x0000000d1a1b7219 */ /* 0x000fe400000006ff */
[----:B------:R-:W0:Y:S02]  /*1c60*/  MUFU.RCP R23, R22 ;  /* 0x0000001600177308 */ /* 0x000e240000001000 */
[----:B0-----:R-:W-:-:S04]  /*1c70*/  FFMA R24, R22, R23, -1 ;  /* 0xbf80000016187423 */ /* 0x001fc80000000017 */
[----:B------:R-:W-:-:S04]  /*1c80*/  FADD.FTZ R24, -R24, -RZ ;  /* 0x800000ff18187221 */ /* 0x000fc80000010100 */
[CCC-:B------:R-:W-:Y:S01]  /*1c90*/  FFMA.RM R25, R23.reuse, R24.reuse, R23.reuse ;  /* 0x0000001817197223 */ /* 0x1c0fe20000004017 */
[----:B------:R-:W-:-:S04]  /*1ca0*/  FFMA.RP R24, R23, R24, R23 ;  /* 0x0000001817187223 */ /* 0x000fc80000008017 */
[C---:B------:R-:W-:Y:S02]  /*1cb0*/  LOP3.LUT R23, R25.reuse, 0x7fffff, RZ, 0xc0, !PT ;  /* 0x007fffff19177812 */ /* 0x040fe400078ec0ff */
[----:B------:R-:W-:Y:S02]  /*1cc0*/  FSETP.NEU.FTZ.AND P0, PT, R25, R24, PT ;  /* 0x000000181900720b */ /* 0x000fe40003f1d000 */
[----:B------:R-:W-:Y:S02]  /*1cd0*/  LOP3.LUT R24, R23, 0x800000, RZ, 0xfc, !PT ;  /* 0x0080000017187812 */ /* 0x000fe400078efcff */
[----:B------:R-:W-:Y:S02]  /*1ce0*/  SEL R23, RZ, 0xffffffff, !P0 ;  /* 0xffffffffff177807 */ /* 0x000fe40004000000 */
[----:B------:R-:W-:Y:S02]  /*1cf0*/  LOP3.LUT R22, R27, R24, RZ, 0xc0, !PT ;  /* 0x000000181b167212 */ /* 0x000fe400078ec0ff */
[----:B------:R-:W-:Y:S01]  /*1d00*/  SHF.R.U32.HI R3, RZ, R3, R24 ;  /* 0x00000003ff037219 */ /* 0x000fe20000011618 */
[----:B------:R-:W-:Y:S01]  /*1d10*/  IMAD.MOV R23, RZ, RZ, -R23 ;  /* 0x000000ffff177224 */ /* 0x000fe200078e0a17 */
[----:B------:R-:W-:-:S04]  /*1d20*/  SHF.R.U32.HI R22, RZ, R13, R22 ;  /* 0x0000000dff167219 */ /* 0x000fc80000011616 */
[----:B------:R-:W-:Y:S02]  /*1d30*/  LOP3.LUT P1, RZ, R23, R13, R24, 0xf8, !PT ;  /* 0x0000000d17ff7212 */ /* 0x000fe4000782f818 */
[C---:B------:R-:W-:Y:S02]  /*1d40*/  LOP3.LUT P0, RZ, R22.reuse, 0x1, RZ, 0xc0, !PT ;  /* 0x0000000116ff7812 */ /* 0x040fe4000780c0ff */
[----:B------:R-:W-:-:S04]  /*1d50*/  LOP3.LUT P2, RZ, R22, 0x2, RZ, 0xc0, !PT ;  /* 0x0000000216ff7812 */ /* 0x000fc8000784c0ff */
[----:B------:R-:W-:Y:S02]  /*1d60*/  PLOP3.LUT P0, PT, P0, P1, P2, 0xe0, 0x0 ;  /* 0x000000000000781c */ /* 0x000fe40000703c20 */
[----:B------:R-:W-:Y:S02]  /*1d70*/  LOP3.LUT P1, RZ, R0, 0x7fffff, RZ, 0xc0, !PT ;  /* 0x007fffff00ff7812 */ /* 0x000fe4000782c0ff */
[----:B------:R-:W-:-:S04]  /*1d80*/  SEL R13, RZ, 0x1, !P0 ;  /* 0x00000001ff0d7807 */ /* 0x000fc80004000000 */
[----:B------:R-:W-:-:S04]  /*1d90*/  IADD3 R13, PT, PT, -R13, RZ, RZ ;  /* 0x000000ff0d0d7210 */ /* 0x000fc80007ffe1ff */
[----:B------:R-:W-:-:S13]  /*1da0*/  ISETP.GE.AND P0, PT, R13, RZ, PT ;  /* 0x000000ff0d00720c */ /* 0x000fda0003f06270 */
[----:B------:R-:W-:-:S05]  /*1db0*/  @!P0 VIADD R3, R3, 0x1 ;  /* 0x0000000103038836 */ /* 0x000fca0000000000 */
[----:B------:R-:W-:-:S04]  /*1dc0*/  @!P1 SHF.L.U32 R3, R3, 0x1, RZ ;  /* 0x0000000103039819 */ /* 0x000fc800000006ff */
[----:B------:R-:W-:Y:S01]  /*1dd0*/  LOP3.LUT R3, R3, 0x80000000, R0, 0xf8, !PT ;  /* 0x8000000003037812 */ /* 0x000fe200078ef800 */
[----:B------:R-:W-:Y:S06]  /*1de0*/  BRA `(.L_x_20) ;  /* 0x0000000000047947 */ /* 0x000fec0003800000 */
.L_x_21:
[----:B------:R0:W1:Y:S02]  /*1df0*/  MUFU.RCP R3, R0 ;  /* 0x0000000000037308 */ /* 0x0000640000001000 */
.L_x_20:
[----:B-1-3--:R-:W-:Y:S02]  /*1e00*/  IMAD.MOV.U32 R22, RZ, RZ, R3 ;  /* 0x000000ffff167224 */ /* 0x00afe400078e0003 */
[----:B------:R-:W-:-:S04]  /*1e10*/  IMAD.MOV.U32 R3, RZ, RZ, 0x0 ;  /* 0x00000000ff037424 */ /* 0x000fc800078e00ff */
[----:B0-2---:R-:W-:Y:S05]  /*1e20*/  RET.REL.NODEC R2 `(cuda_tauSqInv) ;  /* 0xffffffe002747950 */ /* 0x005fea0003c3ffff */
        .weak           $__internal_1_$__cuda_sm3x_div_rn_noftz_f32_slowpath
        .type           $__internal_1_$__cuda_sm3x_div_rn_noftz_f32_slowpath,@function
        .size           $__internal_1_$__cuda_sm3x_div_rn_noftz_f32_slowpath,(.L_x_35 - $__internal_1_$__cuda_sm3x_div_rn_noftz_f32_slowpath)
$__internal_1_$__cuda_sm3x_div_rn_noftz_f32_slowpath:
[----:B------:R-:W-:Y:S01]  /*1e30*/  SHF.R.U32.HI R25, RZ, 0x17, R3 ;  /* 0x00000017ff197819 */ /* 0x000fe20000011603 */
[----:B------:R-:W-:Y:S01]  /*1e40*/  BSSY.RECONVERGENT B1, `(.L_x_22) ;  /* 0x0000063000017945 */ /* 0x000fe20003800200 */
[--C-:B------:R-:W-:Y:S02]  /*1e50*/  SHF.R.U32.HI R2, RZ, 0x17, R0.reuse ;  /* 0x00000017ff027819 */ /* 0x100fe40000011600 */
[----:B------:R-:W-:Y:S02]  /*1e60*/  LOP3.LUT R25, R25, 0xff, RZ, 0xc0, !PT ;  /* 0x000000ff19197812 */ /* 0x000fe400078ec0ff */
[----:B------:R-:W-:Y:S01]  /*1e70*/  LOP3.LUT R29, R2, 0xff, RZ, 0xc0, !PT ;  /* 0x000000ff021d7812 */ /* 0x000fe200078ec0ff */
[----:B------:R-:W-:Y:S01]  /*1e80*/  IMAD.MOV.U32 R2, RZ, RZ, R0 ;  /* 0x000000ffff027224 */ /* 0x000fe200078e0000 */
[----:B------:R-:W-:-:S03]  /*1e90*/  IADD3 R28, PT, PT, R25, -0x1, RZ ;  /* 0xffffffff191c7810 */ /* 0x000fc60007ffe0ff */
[----:B------:R-:W-:Y:S01]  /*1ea0*/  VIADD R27, R29, 0xffffffff ;  /* 0xffffffff1d1b7836 */ /* 0x000fe20000000000 */
[----:B------:R-:W-:-:S04]  /*1eb0*/  ISETP.GT.U32.AND P0, PT, R28, 0xfd, PT ;  /* 0x000000fd1c00780c */ /* 0x000fc80003f04070 */
[----:B------:R-:W-:-:S13]  /*1ec0*/  ISETP.GT.U32.OR P0, PT, R27, 0xfd, P0 ;  /* 0x000000fd1b00780c */ /* 0x000fda0000704470 */
[----:B------:R-:W-:Y:S01]  /*1ed0*/  @!P0 MOV R26, RZ ;  /* 0x000000ff001a8202 */ /* 0x000fe20000000f00 */
[----:B------:R-:W-:Y:S06]  /*1ee0*/  @!P0 BRA `(.L_x_23) ;  /* 0x00000000005c8947 */ /* 0x000fec0003800000 */
[----:B------:R-:W-:Y:S02]  /*1ef0*/  FSETP.GTU.FTZ.AND P0, PT, |R0|, +INF , PT ;  /* 0x7f8000000000780b */ /* 0x000fe40003f1c200 */
[----:B------:R-:W-:-:S04]  /*1f00*/  FSETP.GTU.FTZ.AND P1, PT, |R3|, +INF , PT ;  /* 0x7f8000000300780b */ /* 0x000fc80003f3c200 */
[----:B------:R-:W-:-:S13]  /*1f10*/  PLOP3.LUT P0, PT, P0, P1, PT, 0xf8, 0x8f ;  /* 0x00000000008f781c */ /* 0x000fda0000703f70 */
[----:B------:R-:W-:Y:S05]  /*1f20*/  @P0 BRA `(.L_x_24) ;  /* 0x00000004004c0947 */ /* 0x000fea0003800000 */
[----:B------:R-:W-:-:S13]  /*1f30*/  LOP3.LUT P0, RZ, R3, 0x7fffffff, R2, 0xc8, !PT ;  /* 0x7fffffff03ff7812 */ /* 0x000fda000780c802 */
[----:B------:R-:W-:Y:S05]  /*1f40*/  @!P0 BRA `(.L_x_25) ;  /* 0x00000004003c8947 */ /* 0x000fea0003800000 */
[C---:B------:R-:W-:Y:S02]  /*1f50*/  FSETP.NEU.FTZ.AND P2, PT, |R0|.reuse, +INF , PT ;  /* 0x7f8000000000780b */ /* 0x040fe40003f5d200 */
[----:B------:R-:W-:Y:S02]  /*1f60*/  FSETP.NEU.FTZ.AND P1, PT, |R3|, +INF , PT ;  /* 0x7f8000000300780b */ /* 0x000fe40003f3d200 */
[----:B------:R-:W-:-:S11]  /*1f70*/  FSETP.NEU.FTZ.AND P0, PT, |R0|, +INF , PT ;  /* 0x7f8000000000780b */ /* 0x000fd60003f1d200 */
[----:B------:R-:W-:Y:S05]  /*1f80*/  @!P1 BRA !P2, `(.L_x_25) ;  /* 0x00000004002c9947 */ /* 0x000fea0005000000 */
[----:B------:R-:W-:-:S04]  /*1f90*/  LOP3.LUT P2, RZ, R2, 0x7fffffff, RZ, 0xc0, !PT ;  /* 0x7fffffff02ff7812 */ /* 0x000fc8000784c0ff */
[----:B------:R-:W-:-:S13]  /*1fa0*/  PLOP3.LUT P1, PT, P1, P2, PT, 0x2f, 0xf2 ;  /* 0x0000000000f2781c */ /* 0x000fda0000f24577 */
[----:B------:R-:W-:Y:S05]  /*1fb0*/  @P1 BRA `(.L_x_26) ;  /* 0x0000000400181947 */ /* 0x000fea0003800000 */
[----:B------:R-:W-:-:S04]  /*1fc0*/  LOP3.LUT P1, RZ, R3, 0x7fffffff, RZ, 0xc0, !PT ;  /* 0x7fffffff03ff7812 */ /* 0x000fc8000782c0ff */
[----:B------:R-:W-:-:S13]  /*1fd0*/  PLOP3.LUT P0, PT, P0, P1, PT, 0x2f, 0xf2 ;  /* 0x0000000000f2781c */ /* 0x000fda0000702577 */
[----:B------:R-:W-:Y:S05]  /*1fe0*/  @P0 BRA `(.L_x_27) ;  /* 0x0000000400000947 */ /* 0x000fea0003800000 */
[----:B------:R-:W-:Y:S02]  /*1ff0*/  ISETP.GE.AND P0, PT, R27, RZ, PT ;  /* 0x000000ff1b00720c */ /* 0x000fe40003f06270 */
[----:B------:R-:W-:-:S11]  /*2000*/  ISETP.GE.AND P1, PT, R28, RZ, PT ;  /* 0x000000ff1c00720c */ /* 0x000fd60003f26270 */
[----:B------:R-:W-:Y:S02]  /*2010*/  @P0 IMAD.MOV.U32 R26, RZ, RZ, RZ ;  /* 0x000000ffff1a0224 */ /* 0x000fe400078e00ff */
[----:B------:R-:W-:Y:S01]  /*2020*/  @!P0 FFMA R2, R0, 1.84467440737095516160e+19, RZ ;  /* 0x5f80000000028823 */ /* 0x000fe200000000ff */
[----:B------:R-:W-:Y:S02]  /*2030*/  @!P0 IMAD.MOV.U32 R26, RZ, RZ, -0x40 ;  /* 0xffffffc0ff1a8424 */ /* 0x000fe400078e00ff */
[----:B------:R-:W-:-:S03]  /*2040*/  @!P1 FFMA R3, R3, 1.84467440737095516160e+19, RZ ;  /* 0x5f80000003039823 */ /* 0x000fc600000000ff */
[----:B------:R-:W-:-:S07]  /*2050*/  @!P1 IADD3 R26, PT, PT, R26, 0x40, RZ ;  /* 0x000000401a1a9810 */ /* 0x000fce0007ffe0ff */
.L_x_23:
[----:B------:R-:W-:Y:S01]  /*2060*/  LEA R28, R25, 0xc0800000, 0x17 ;  /* 0xc0800000191c7811 */ /* 0x000fe200078eb8ff */
[----:B------:R-:W-:Y:S01]  /*2070*/  VIADD R29, R29, 0xffffff81 ;  /* 0xffffff811d1d7836 */ /* 0x000fe20000000000 */
[----:B------:R-:W-:Y:S03]  /*2080*/  BSSY.RECONVERGENT B2, `(.L_x_28) ;  /* 0x0000035000027945 */ /* 0x000fe60003800200 */
[----:B------:R-:W-:Y:S02]  /*2090*/  IMAD.IADD R30, R3, 0x1, -R28 ;  /* 0x00000001031e7824 */ /* 0x000fe400078e0a1c */
[C---:B------:R-:W-:Y:S01]  /*20a0*/  IMAD R2, R29.reuse, -0x800000, R2 ;  /* 0xff8000001d027824 */ /* 0x040fe200078e0202 */
[----:B------:R-:W-:Y:S01]  /*20b0*/  IADD3 R29, PT, PT, R29, 0x7f, -R25 ;  /* 0x0000007f1d1d7810 */ /* 0x000fe20007ffe819 */
[----:B------:R-:W0:Y:S01]  /*20c0*/  MUFU.RCP R3, R30 ;  /* 0x0000001e00037308 */ /* 0x000e220000001000 */
[----:B------:R-:W-:-:S02]  /*20d0*/  FADD.FTZ R27, -R30, -RZ ;  /* 0x800000ff1e1b7221 */ /* 0x000fc40000010100 */
[----:B------:R-:W-:Y:S02]  /*20e0*/  IADD3 R29, PT, PT, R29, R26, RZ ;  /* 0x0000001a1d1d7210 */ /* 0x000fe40007ffe0ff */
[----:B0-----:R-:W-:-:S04]  /*20f0*/  FFMA R28, R3, R27, 1 ;  /* 0x3f800000031c7423 */ /* 0x001fc8000000001b */
[----:B------:R-:W-:-:S04]  /*2100*/  FFMA R3, R3, R28, R3 ;  /* 0x0000001c03037223 */ /* 0x000fc80000000003 */
[----:B------:R-:W-:-:S04]  /*2110*/  FFMA R28, R2, R3, RZ ;  /* 0x00000003021c7223 */ /* 0x000fc800000000ff */
[----:B------:R-:W-:-:S04]  /*2120*/  FFMA R31, R27, R28, R2 ;  /* 0x0000001c1b1f7223 */ /* 0x000fc80000000002 */
[----:B------:R-:W-:-:S04]  /*2130*/  FFMA R28, R3, R31, R28 ;  /* 0x0000001f031c7223 */ /* 0x000fc8000000001c */
[----:B------:R-:W-:-:S04]  /*2140*/  FFMA R27, R27, R28, R2 ;  /* 0x0000001c1b1b7223 */ /* 0x000fc80000000002 */
[----:B------:R-:W-:-:S05]  /*2150*/  FFMA R2, R3, R27, R28 ;  /* 0x0000001b03027223 */ /* 0x000fca000000001c */
[----:B------:R-:W-:-:S04]  /*2160*/  SHF.R.U32.HI R25, RZ, 0x17, R2 ;  /* 0x00000017ff197819 */ /* 0x000fc80000011602 */
[----:B------:R-:W-:-:S05]  /*2170*/  LOP3.LUT R25, R25, 0xff, RZ, 0xc0, !PT ;  /* 0x000000ff19197812 */ /* 0x000fca00078ec0ff */
[----:B------:R-:W-:-:S04]  /*2180*/  IMAD.IADD R30, R25, 0x1, R29 ;  /* 0x00000001191e7824 */ /* 0x000fc800078e021d */
[----:B------:R-:W-:-:S05]  /*2190*/  VIADD R25, R30, 0xffffffff ;  /* 0xffffffff1e197836 */ /* 0x000fca0000000000 */
[----:B------:R-:W-:-:S13]  /*21a0*/  ISETP.GE.U32.AND P0, PT, R25, 0xfe, PT ;  /* 0x000000fe1900780c */ /* 0x000fda0003f06070 */
[----:B------:R-:W-:Y:S05]  /*21b0*/  @!P0 BRA `(.L_x_29) ;  /* 0x0000000000808947 */ /* 0x000fea0003800000 */
[----:B------:R-:W-:-:S13]  /*21c0*/  ISETP.GT.AND P0, PT, R30, 0xfe, PT ;  /* 0x000000fe1e00780c */ /* 0x000fda0003f04270 */
[----:B------:R-:W-:Y:S05]  /*21d0*/  @P0 BRA `(.L_x_30) ;  /* 0x00000000006c0947 */ /* 0x000fea0003800000 */
[----:B------:R-:W-:-:S13]  /*21e0*/  ISETP.GE.AND P0, PT, R30, 0x1, PT ;  /* 0x000000011e00780c */ /* 0x000fda0003f06270 */
[----:B------:R-:W-:Y:S05]  /*21f0*/  @P0 BRA `(.L_x_31) ;  /* 0x0000000000740947 */ /* 0x000fea0003800000 */
[----:B------:R-:W-:Y:S02]  /*2200*/  ISETP.GE.AND P0, PT, R30, -0x18, PT ;  /* 0xffffffe81e00780c */ /* 0x000fe40003f06270 */
[----:B------:R-:W-:-:S11]  /*2210*/  LOP3.LUT R2, R2, 0x80000000, RZ, 0xc0, !PT ;  /* 0x8000000002027812 */ /* 0x000fd600078ec0ff */
[----:B------:R-:W-:Y:S05]  /*2220*/  @!P0 BRA `(.L_x_31) ;  /* 0x0000000000688947 */ /* 0x000fea0003800000 */
[-CC-:B------:R-:W-:Y:S01]  /*2230*/  FFMA.RZ R25, R3, R27.reuse, R28.reuse ;  /* 0x0000001b03197223 */ /* 0x180fe2000000c01c */
[C---:B------:R-:W-:Y:S02]  /*2240*/  ISETP.NE.AND P2, PT, R30.reuse, RZ, PT ;  /* 0x000000ff1e00720c */ /* 0x040fe40003f45270 */
[C---:B------:R-:W-:Y:S02]  /*2250*/  ISETP.NE.AND P1, PT, R30.reuse, RZ, PT ;  /* 0x000000ff1e00720c */ /* 0x040fe40003f25270 */
[----:B------:R-:W-:Y:S01]  /*2260*/  LOP3.LUT R26, R25, 0x7fffff, RZ, 0xc0, !PT ;  /* 0x007fffff191a7812 */ /* 0x000fe200078ec0ff */
[CCC-:B------:R-:W-:Y:S01]  /*2270*/  FFMA.RP R25, R3.reuse, R27.reuse, R28.reuse ;  /* 0x0000001b03197223 */ /* 0x1c0fe2000000801c */
[----:B------:R-:W-:Y:S01]  /*2280*/  FFMA.RM R28, R3, R27, R28 ;  /* 0x0000001b031c7223 */ /* 0x000fe2000000401c */
[----:B------:R-:W-:Y:S01]  /*2290*/  IADD3 R3, PT, PT, R30, 0x20, RZ ;  /* 0x000000201e037810 */ /* 0x000fe20007ffe0ff */
[----:B------:R-:W-:Y:S01]  /*22a0*/  IMAD.MOV R27, RZ, RZ, -R30 ;  /* 0x000000ffff1b7224 */ /* 0x000fe200078e0a1e */
[----:B------:R-:W-:-:S02]  /*22b0*/  LOP3.LUT R26, R26, 0x800000, RZ, 0xfc, !PT ;  /* 0x008000001a1a7812 */ /* 0x000fc400078efcff */
[----:B------:R-:W-:Y:S02]  /*22c0*/  FSETP.NEU.FTZ.AND P0, PT, R25, R28, PT ;  /* 0x0000001c1900720b */ /* 0x000fe40003f1d000 */
[----:B------:R-:W-:Y:S02]  /*22d0*/  SHF.L.U32 R3, R26, R3, RZ ;  /* 0x000000031a037219 */ /* 0x000fe400000006ff */
[----:B------:R-:W-:Y:S02]  /*22e0*/  SEL R25, R27, RZ, P2 ;  /* 0x000000ff1b197207 */ /* 0x000fe40001000000 */
[----:B------:R-:W-:Y:S02]  /*22f0*/  ISETP.NE.AND P1, PT, R3, RZ, P1 ;  /* 0x000000ff0300720c */ /* 0x000fe40000f25270 */
[----:B------:R-:W-:Y:S02]  /*2300*/  SHF.R.U32.HI R25, RZ, R25, R26 ;  /* 0x00000019ff197219 */ /* 0x000fe4000001161a */
[----:B------:R-:W-:-:S02]  /*2310*/  PLOP3.LUT P0, PT, P0, P1, PT, 0xf8, 0x8f ;  /* 0x00000000008f781c */ /* 0x000fc40000703f70 */
[----:B------:R-:W-:Y:S02]  /*2320*/  SHF.R.U32.HI R26, RZ, 0x1, R25 ;  /* 0x00000001ff1a7819 */ /* 0x000fe40000011619 */
[----:B------:R-:W-:-:S04]  /*2330*/  SEL R3, RZ, 0x1, !P0 ;  /* 0x00000001ff037807 */ /* 0x000fc80004000000 */
[----:B------:R-:W-:-:S04]  /*2340*/  LOP3.LUT R28, R3, 0x1, R26, 0xf8, !PT ;  /* 0x00000001031c7812 */ /* 0x000fc800078ef81a */
[----:B------:R-:W-:-:S05]  /*2350*/  LOP3.LUT R25, R28, R25, RZ, 0xc0, !PT ;  /* 0x000000191c197212 */ /* 0x000fca00078ec0ff */
[----:B------:R-:W-:-:S05]  /*2360*/  IMAD.IADD R25, R26, 0x1, R25 ;  /* 0x000000011a197824 */ /* 0x000fca00078e0219 */
[----:B------:R-:W-:Y:S01]  /*2370*/  LOP3.LUT R2, R25, R2, RZ, 0xfc, !PT ;  /* 0x0000000219027212 */ /* 0x000fe200078efcff */
[----:B------:R-:W-:Y:S06]  /*2380*/  BRA `(.L_x_31) ;  /* 0x0000000000107947 */ /* 0x000fec0003800000 */
.L_x_30:
[----:B------:R-:W-:-:S04]  /*2390*/  LOP3.LUT R2, R2, 0x80000000, RZ, 0xc0, !PT ;  /* 0x8000000002027812 */ /* 0x000fc800078ec0ff */
[----:B------:R-:W-:Y:S01]  /*23a0*/  LOP3.LUT R2, R2, 0x7f800000, RZ, 0xfc, !PT ;  /* 0x7f80000002027812 */ /* 0x000fe200078efcff */
[----:B------:R-:W-:Y:S06]  /*23b0*/  BRA `(.L_x_31) ;  /* 0x0000000000047947 */ /* 0x000fec0003800000 */
.L_x_29:
[----:B------:R-:W-:-:S07]  /*23c0*/  LEA R2, R29, R2, 0x17 ;  /* 0x000000021d027211 */ /* 0x000fce00078eb8ff */
.L_x_31:
[----:B------:R-:W-:Y:S05]  /*23d0*/  BSYNC.RECONVERGENT B2 ;  /* 0x0000000000027941 */ /* 0x000fea0003800200 */
.L_x_28:
[----:B------:R-:W-:Y:S05]  /*23e0*/  BRA `(.L_x_32) ;  /* 0x0000000000207947 */ /* 0x000fea0003800000 */
.L_x_27:
[----:B------:R-:W-:-:S04]  /*23f0*/  LOP3.LUT R2, R3, 0x80000000, R2, 0x48, !PT ;  /* 0x8000000003027812 */ /* 0x000fc800078e4802 */
[----:B------:R-:W-:Y:S01]  /*2400*/  LOP3.LUT R2, R2, 0x7f800000, RZ, 0xfc, !PT ;  /* 0x7f80000002027812 */ /* 0x000fe200078efcff */
[----:B------:R-:W-:Y:S06]  /*2410*/  BRA `(.L_x_32) ;  /* 0x0000000000147947 */ /* 0x000fec0003800000 */
.L_x_26:
[----:B------:R-:W-:Y:S01]  /*2420*/  LOP3.LUT R2, R3, 0x80000000, R2, 0x48, !PT ;  /* 0x8000000003027812 */ /* 0x000fe200078e4802 */
[----:B------:R-:W-:Y:S06]  /*2430*/  BRA `(.L_x_32) ;  /* 0x00000000000c7947 */ /* 0x000fec0003800000 */
.L_x_25:
[----:B------:R-:W0:Y:S01]  /*2440*/  MUFU.RSQ R2, -QNAN ;  /* 0xffc0000000027908 */ /* 0x000e220000001400 */
[----:B------:R-:W-:Y:S05]  /*2450*/  BRA `(.L_x_32) ;  /* 0x0000000000047947 */ /* 0x000fea0003800000 */
.L_x_24:
[----:B------:R-:W-:-:S07]  /*2460*/  FADD.FTZ R2, R0, R3 ;  /* 0x0000000300027221 */ /* 0x000fce0000010000 */
.L_x_32:
[----:B------:R-:W-:Y:S05]  /*2470*/  BSYNC.RECONVERGENT B1 ;  /* 0x0000000000017941 */ /* 0x000fea0003800200 */
.L_x_22:
[----:B------:R-:W-:-:S04]  /*2480*/  IMAD.MOV.U32 R25, RZ, RZ, 0x0 ;  /* 0x00000000ff197424 */ /* 0x000fc800078e00ff */
[----:B0-----:R-:W-:Y:S05]  /*2490*/  RET.REL.NODEC R24 `(cuda_tauSqInv) ;  /* 0xffffffd818d87950 */ /* 0x001fea0003c3ffff */
.L_x_33:
[----:B------:R-:W-:-:S00]  /*24a0*/  BRA `(.L_x_33) ;  /* 0xfffffffc00fc7947 */ /* 0x000fc0000383ffff */
[----:B------:R-:W-:-:S00]  /*24b0*/  NOP ;  /* 0x0000000000007918 */ /* 0x000fc00000000000 */
        /* <DEDUP_REMOVED lines=12> */
.L_x_35:


//--------------------- .nv.global.init           --------------------------
	.section	.nv.global.init,"aw",@progbits
	.align	4
.nv.global.init:
	.type		mrg32k3aM1SubSeq,@object
	.size		mrg32k3aM1SubSeq,(mrg32k3aM2SubSeq - mrg32k3aM1SubSeq)
mrg32k3aM1SubSeq:
        /*0000*/ 	.byte	0x0b, 0xcc, 0xee, 0x04, 0x73, 0x29, 0x8b, 0x6f, 0xf6, 0x53, 0x03, 0xf6, 0x23, 0xf6, 0xea, 0xda
        /* <DEDUP_REMOVED lines=125> */
	.type		mrg32k3aM2SubSeq,@object
	.size		mrg32k3aM2SubSeq,(mrg32k3aM1 - mrg32k3aM2SubSeq)
mrg32k3aM2SubSeq:
        /* <DEDUP_REMOVED lines=126> */
	.type		mrg32k3aM1,@object
	.size		mrg32k3aM1,(mrg32k3aM1Seq - mrg32k3aM1)
mrg32k3aM1:
        /* <DEDUP_REMOVED lines=144> */
	.type		mrg32k3aM1Seq,@object
	.size		mrg32k3aM1Seq,(mrg32k3aM2 - mrg32k3aM1Seq)
mrg32k3aM1Seq:
        /* <DEDUP_REMOVED lines=144> */
	.type		mrg32k3aM2,@object
	.size		mrg32k3aM2,(mrg32k3aM2Seq - mrg32k3aM2)
mrg32k3aM2:
        /* <DEDUP_REMOVED lines=144> */
	.type		mrg32k3aM2Seq,@object
	.size		mrg32k3aM2Seq,(precalc_xorwow_matrix - mrg32k3aM2Seq)
mrg32k3aM2Seq:
        /* <DEDUP_REMOVED lines=144> */
	.type		precalc_xorwow_matrix,@object
	.size		precalc_xorwow_matrix,(precalc_xorwow_offset_matrix - precalc_xorwow_matrix)
precalc_xorwow_matrix:
        /* <DEDUP_REMOVED lines=6400> */
	.type		precalc_xorwow_offset_matrix,@object
	.size		precalc_xorwow_offset_matrix,(.L_1 - precalc_xorwow_offset_matrix)
precalc_xorwow_offset_matrix:
        /* <DEDUP_REMOVED lines=6400> */
.L_1:


//--------------------- .nv.shared.cuda_tauSqInv  --------------------------
	.section	.nv.shared.cuda_tauSqInv,"aw",@nobits
	.sectionflags	@""
	.align	16
.nv.shared.cuda_tauSqInv:
	.zero		1040


//--------------------- .nv.shared.reserved.0     --------------------------
	.section	.nv.shared.reserved.0,"aw",@nobits
	.weak		__nv_reservedSMEM_offset_0_alias
	.size		__nv_reservedSMEM_offset_0_alias, 0, 64
	.other		__nv_reservedSMEM_offset_0_alias,@"STO_CUDA_RESERVED_SHARED STV_DEFAULT"
__nv_reservedSMEM_offset_0_alias:
	.zero		0
	.zero		64


//--------------------- .nv.constant0.cuda_tauSqInv --------------------------
	.section	.nv.constant0.cuda_tauSqInv,"a",@progbits
	.sectionflags	@""
	.align	4
.nv.constant0.cuda_tauSqInv:
	.zero		928


//--------------------- SYMBOLS --------------------------

	.type		.nv.reservedSmem.offset0,@object
	.size		.nv.reservedSmem.offset0,0x4
	.type		.nv.reservedSmem.cap,@object
	.size		.nv.reservedSmem.cap,0x4
